# CuTe-DSL kernel — source=fa4 family=fa4_fwd_sm100
# config = {"dtype": "BFloat16", "causal": false, "use_2cta": true, "q_stage": 1, "head_dim": 96}


// ===== COMPILED SASS (sm_100a) =====

	.target	sm_100a

	.elftype	@"ET_EXEC"


//--------------------- .note.nv.tkinfo           --------------------------
	.section	.note.nv.tkinfo,"",@"SHT_NOTE"
	.sectionflags	@"SHF_NOTE_NV_TKINFO"
	.tkinfo
        /*0018*/ 	.word	0x00000081
        /*0030*/ 	.string	""
        /*0030*/ 	.string	"ptxas"
        /*0030*/ 	.string	"Cuda compilation tools, release 12.9, V12.9.83"
        /*0030*/ 	.string	"Build system must define TOOLS_VERSION_EXTENDED"
        /*0030*/ 	.string	"-O 3 -arch sm_100a "



//--------------------- .note.nv.cuver            --------------------------
	.section	.note.nv.cuver,"",@"SHT_NOTE"
	.sectionflags	@"SHF_NOTE_NV_CUVER"
        /*0018*/ 	.short	0x0001
        /*001a*/ 	.short	0x0064
        /*001c*/ 	.short	0x0001
        /*001e*/ 	.short	0x0000
        /*0020*/ 	.short	0x0001
        /*0022*/ 	.short	0x0000


//--------------------- .nv.info                  --------------------------
	.section	.nv.info,"",@"SHT_CUDA_INFO"
	.align	4


	//----- nvinfo : EIATTR_REGCOUNT
	.align		4
        /*0000*/ 	.byte	0x04, 0x2f
        /*0002*/ 	.short	(.L_6 - .L_5)
	.align		4
.L_5:
        /*0004*/ 	.word	index@(kernel_cutlass_kernel_flash_attncuteflash_fwd_sm100FlashAttentionForwardSm100_object_at__tensor0000o9611101213_tensor0000o9611101213_tensor0000o9610111213_tensor0000o9611101213_tensorptrf_0)
        /*0008*/ 	.word	0x00000080


	//----- nvinfo : EIATTR_FRAME_SIZE
	.align		4
.L_6:
        /*000c*/ 	.byte	0x04, 0x11
        /*000e*/ 	.short	(.L_8 - .L_7)
	.align		4
.L_7:
        /*0010*/ 	.word	index@($__internal_2_$__cuda_sm10x_tcgen05_guardrail_trap_unallocated_columns_being_dealloced)
        /*0014*/ 	.word	0x00000000


	//----- nvinfo : EIATTR_FRAME_SIZE
	.align		4
.L_8:
        /*0018*/ 	.byte	0x04, 0x11
        /*001a*/ 	.short	(.L_10 - .L_9)
	.align		4
.L_9:
        /*001c*/ 	.word	index@($__internal_1_$__cuda_sm10x_tcgen05_guardrail_trap_phase_invalid_during_alloc)
        /*0020*/ 	.word	0x00000000


	//----- nvinfo : EIATTR_FRAME_SIZE
	.align		4
.L_10:
        /*0024*/ 	.byte	0x04, 0x11
        /*0026*/ 	.short	(.L_12 - .L_11)
	.align		4
.L_11:
        /*0028*/ 	.word	index@($__internal_0_$__cuda_sm10x_tcgen05_guardrail_trap_col_being_dealloced_not_returned_by_alloc)
        /*002c*/ 	.word	0x00000000


	//----- nvinfo : EIATTR_FRAME_SIZE
	.align		4
.L_12:
        /*0030*/ 	.byte	0x04, 0x11
        /*0032*/ 	.short	(.L_14 - .L_13)
	.align		4
.L_13:
        /*0034*/ 	.word	index@(kernel_cutlass_kernel_flash_attncuteflash_fwd_sm100FlashAttentionForwardSm100_object_at__tensor0000o9611101213_tensor0000o9611101213_tensor0000o9610111213_tensor0000o9611101213_tensorptrf_0)
        /*0038*/ 	.word	0x00000000


	//----- nvinfo : EIATTR_MIN_STACK_SIZE
	.align		4
.L_14:
        /*003c*/ 	.byte	0x04, 0x12
        /*003e*/ 	.short	(.L_16 - .L_15)
	.align		4
.L_15:
        /*0040*/ 	.word	index@(kernel_cutlass_kernel_flash_attncuteflash_fwd_sm100FlashAttentionForwardSm100_object_at__tensor0000o9611101213_tensor0000o9611101213_tensor0000o9610111213_tensor0000o9611101213_tensorptrf_0)
        /*0044*/ 	.word	0x00000000
.L_16:


//--------------------- .nv.info.kernel_cutlass_kernel_flash_attncuteflash_fwd_sm100FlashAttentionForwardSm100_object_at__tensor0000o9611101213_tensor0000o9611101213_tensor0000o9610111213_tensor0000o9611101213_tensorptrf_0 --------------------------
	.section	.nv.info.kernel_cutlass_kernel_flash_attncuteflash_fwd_sm100FlashAttentionForwardSm100_object_at__tensor0000o9611101213_tensor0000o9611101213_tensor0000o9610111213_tensor0000o9611101213_tensorptrf_0,"",@"SHT_CUDA_INFO"
	.sectionflags	@""
	.align	4


	//----- nvinfo : EIATTR_CUDA_API_VERSION
	.align		4
        /*0000*/ 	.byte	0x04, 0x37
        /*0002*/ 	.short	(.L_18 - .L_17)
.L_17:
        /*0004*/ 	.word	0x00000081


	//----- nvinfo : EIATTR_KPARAM_INFO
	.align		4
.L_18:
        /*0008*/ 	.byte	0x04, 0x17
        /*000a*/ 	.short	(.L_20 - .L_19)
.L_19:
        /*000c*/ 	.word	0x00000000
        /*0010*/ 	.short	0x000f
        /*0012*/ 	.short	0x02a8
        /*0014*/ 	.byte	0x00, 0xf0, 0x11, 0x00


	//----- nvinfo : EIATTR_KPARAM_INFO
	.align		4
.L_20:
        /*0018*/ 	.byte	0x04, 0x17
        /*001a*/ 	.short	(.L_22 - .L_21)
.L_21:
        /*001c*/ 	.word	0x00000000
        /*0020*/ 	.short	0x000e
        /*0022*/ 	.short	0x02a4
        /*0024*/ 	.byte	0x00, 0xf0, 0x11, 0x00


	//----- nvinfo : EIATTR_KPARAM_INFO
	.align		4
.L_22:
        /*0028*/ 	.byte	0x04, 0x17
        /*002a*/ 	.short	(.L_24 - .L_23)
.L_23:
        /*002c*/ 	.word	0x00000000
        /*0030*/ 	.short	0x000d
        /*0032*/ 	.short	0x0298
        /*0034*/ 	.byte	0x00, 0xf0, 0x31, 0x00


	//----- nvinfo : EIATTR_KPARAM_INFO
	.align		4
.L_24:
        /*0038*/ 	.byte	0x04, 0x17
        /*003a*/ 	.short	(.L_26 - .L_25)
.L_25:
        /*003c*/ 	.word	0x00000000
        /*0040*/ 	.short	0x000c
        /*0042*/ 	.short	0x028c
        /*0044*/ 	.byte	0x00, 0xf0, 0x31, 0x00


	//----- nvinfo : EIATTR_KPARAM_INFO
	.align		4
.L_26:
        /*0048*/ 	.byte	0x04, 0x17
        /*004a*/ 	.short	(.L_28 - .L_27)
.L_27:
        /*004c*/ 	.word	0x00000000
        /*0050*/ 	.short	0x000b
        /*0052*/ 	.short	0x0287
        /*0054*/ 	.byte	0x00, 0xf0, 0x0d, 0x00


	//----- nvinfo : EIATTR_KPARAM_INFO
	.align		4
.L_28:
        /*0058*/ 	.byte	0x04, 0x17
        /*005a*/ 	.short	(.L_30 - .L_29)
.L_29:
        /*005c*/ 	.word	0x00000000
        /*0060*/ 	.short	0x000a
        /*0062*/ 	.short	0x0284
        /*0064*/ 	.byte	0x00, 0xf0, 0x0d, 0x00


	//----- nvinfo : EIATTR_KPARAM_INFO
	.align		4
.L_30:
        /*0068*/ 	.byte	0x04, 0x17
        /*006a*/ 	.short	(.L_32 - .L_31)
.L_31:
        /*006c*/ 	.word	0x00000000
        /*0070*/ 	.short	0x0009
        /*0072*/ 	.short	0x0280
        /*0074*/ 	.byte	0x00, 0xf0, 0x11, 0x00


	//----- nvinfo : EIATTR_KPARAM_INFO
	.align		4
.L_32:
        /*0078*/ 	.byte	0x04, 0x17
        /*007a*/ 	.short	(.L_34 - .L_33)
.L_33:
        /*007c*/ 	.word	0x00000000
        /*0080*/ 	.short	0x0008
        /*0082*/ 	.short	0x0200
        /*0084*/ 	.byte	0x00, 0xf0, 0x01, 0x02


	//----- nvinfo : EIATTR_KPARAM_INFO
	.align		4
.L_34:
        /*0088*/ 	.byte	0x04, 0x17
        /*008a*/ 	.short	(.L_36 - .L_35)
.L_35:
        /*008c*/ 	.word	0x00000000
        /*0090*/ 	.short	0x0007
        /*0092*/ 	.short	0x0180
        /*0094*/ 	.byte	0x00, 0xf0, 0x01, 0x02


	//----- nvinfo : EIATTR_KPARAM_INFO
	.align		4
.L_36:
        /*0098*/ 	.byte	0x04, 0x17
        /*009a*/ 	.short	(.L_38 - .L_37)
.L_37:
        /*009c*/ 	.word	0x00000000
        /*00a0*/ 	.short	0x0006
        /*00a2*/ 	.short	0x0100
        /*00a4*/ 	.byte	0x00, 0xf0, 0x01, 0x02


	//----- nvinfo : EIATTR_KPARAM_INFO
	.align		4
.L_38:
        /*00a8*/ 	.byte	0x04, 0x17
        /*00aa*/ 	.short	(.L_40 - .L_39)
.L_39:
        /*00ac*/ 	.word	0x00000000
        /*00b0*/ 	.short	0x0005
        /*00b2*/ 	.short	0x0080
        /*00b4*/ 	.byte	0x00, 0xf0, 0x01, 0x02


	//----- nvinfo : EIATTR_KPARAM_INFO
	.align		4
.L_40:
        /*00b8*/ 	.byte	0x04, 0x17
        /*00ba*/ 	.short	(.L_42 - .L_41)
.L_41:
        /*00bc*/ 	.word	0x00000000
        /*00c0*/ 	.short	0x0004
        /*00c2*/ 	.short	0x0030
        /*00c4*/ 	.byte	0x00, 0xf0, 0xa1, 0x00


	//----- nvinfo : EIATTR_KPARAM_INFO
	.align		4
.L_42:
        /*00c8*/ 	.byte	0x04, 0x17
        /*00ca*/ 	.short	(.L_44 - .L_43)
.L_43:
        /*00cc*/ 	.word	0x00000000
        /*00d0*/ 	.short	0x0003
        /*00d2*/ 	.short	0x0024
        /*00d4*/ 	.byte	0x00, 0xf0, 0x31, 0x00


	//----- nvinfo : EIATTR_KPARAM_INFO
	.align		4
.L_44:
        /*00d8*/ 	.byte	0x04, 0x17
        /*00da*/ 	.short	(.L_46 - .L_45)
.L_45:
        /*00dc*/ 	.word	0x00000000
        /*00e0*/ 	.short	0x0002
        /*00e2*/ 	.short	0x0018
        /*00e4*/ 	.byte	0x00, 0xf0, 0x31, 0x00


	//----- nvinfo : EIATTR_KPARAM_INFO
	.align		4
.L_46:
        /*00e8*/ 	.byte	0x04, 0x17
        /*00ea*/ 	.short	(.L_48 - .L_47)
.L_47:
        /*00ec*/ 	.word	0x00000000
        /*00f0*/ 	.short	0x0001
        /*00f2*/ 	.short	0x000c
        /*00f4*/ 	.byte	0x00, 0xf0, 0x31, 0x00


	//----- nvinfo : EIATTR_KPARAM_INFO
	.align		4
.L_48:
        /*00f8*/ 	.byte	0x04, 0x17
        /*00fa*/ 	.short	(.L_50 - .L_49)
.L_49:
        /*00fc*/ 	.word	0x00000000
        /*0100*/ 	.short	0x0000
        /*0102*/ 	.short	0x0000
        /*0104*/ 	.byte	0x00, 0xf0, 0x31, 0x00


	//----- nvinfo : EIATTR_AT_ENTRY_FRAGMENTS
	.align		4
.L_50:
        /*0108*/ 	.byte	0x04, 0x4f
        /*010a*/ 	.short	(.L_52 - .L_51)


	//   ....[0]....
.L_51:
        /*010c*/ 	.word	0x00000004


	//   ....[1]....
        /*0110*/ 	.word	0x00000005


	//----- nvinfo : EIATTR_RESERVED_SMEM_USED
	.align		4
.L_52:
        /*0114*/ 	.byte	0x01, 0x41
	.zero		2


	//----- nvinfo : EIATTR_SPARSE_MMA_MASK
	.align		4
        /*0118*/ 	.byte	0x03, 0x50
        /*011a*/ 	.short	0x0000


	//----- nvinfo : EIATTR_TCGEN05_2CTA_USED
	.align		4
        /*011c*/ 	.byte	0x01, 0x52
	.zero		2


	//----- nvinfo : EIATTR_MAXREG_COUNT
	.align		4
        /*0120*/ 	.byte	0x03, 0x1b
        /*0122*/ 	.short	0x0080


	//----- nvinfo : EIATTR_NUM_BARRIERS
	.align		4
        /*0124*/ 	.byte	0x02, 0x4c
        /*0126*/ 	.byte	0x10
	.zero		1


	//----- nvinfo : EIATTR_INT_WARP_WIDE_INSTR_OFFSETS
	.align		4
        /*0128*/ 	.byte	0x04, 0x31
        /*012a*/ 	.short	(.L_54 - .L_53)


	//   ....[0]....
.L_53:
        /*012c*/ 	.word	0x000044e0


	//   ....[1]....
        /*0130*/ 	.word	0x00004510


	//----- nvinfo : EIATTR_COOP_GROUP_MASK_REGIDS
	.align		4
.L_54:
        /*0134*/ 	.byte	0x04, 0x29
        /*0136*/ 	.short	(.L_56 - .L_55)


	//   ....[0]....
.L_55:
        /*0138*/ 	.word	0xffffffff


	//   ....[1]....
        /*013c*/ 	.word	0xffffffff


	//   ....[2]....
        /*0140*/ 	.word	0xffffffff


	//   ....[3]....
        /*0144*/ 	.word	0xffffffff


	//   ....[4]....
        /*0148*/ 	.word	0xffffffff


	//   ....[5]....
        /*014c*/ 	.word	0xffffffff


	//   ....[6]....
        /*0150*/ 	.word	0xffffffff


	//   ....[7]....
        /*0154*/ 	.word	0xffffffff


	//   ....[8]....
        /*0158*/ 	.word	0xffffffff


	//----- nvinfo : EIATTR_COOP_GROUP_INSTR_OFFSETS
	.align		4
.L_56:
        /*015c*/ 	.byte	0x04, 0x28
        /*015e*/ 	.short	(.L_58 - .L_57)


	//   ....[0]....
.L_57:
        /*0160*/ 	.word	0x00000910


	//   ....[1]....
        /*0164*/ 	.word	0x00002670


	//   ....[2]....
        /*0168*/ 	.word	0x00002cd0


	//   ....[3]....
        /*016c*/ 	.word	0x00002dd0


	//   ....[4]....
        /*0170*/ 	.word	0x00004370


	//   ....[5]....
        /*0174*/ 	.word	0x000045c0


	//   ....[6]....
        /*0178*/ 	.word	0x000075c0


	//   ....[7]....
        /*017c*/ 	.word	0x00009110


	//   ....[8]....
        /*0180*/ 	.word	0x00009e90


	//----- nvinfo : EIATTR_REG_RECONFIG
	.align		4
.L_58:
        /*0184*/ 	.byte	0x01, 0x54
	.zero		2


	//----- nvinfo : EIATTR_VRC_CTA_INIT_COUNT
	.align		4
        /*0188*/ 	.byte	0x02, 0x4a
        /*018a*/ 	.byte	0x80
	.zero		1


	//----- nvinfo : EIATTR_MBARRIER_INSTR_OFFSETS
	.align		4
        /*018c*/ 	.byte	0x04, 0x39
        /*018e*/ 	.short	(.L_60 - .L_59)


	//   ....[0]....
.L_59:
        /*0190*/ 	.word	0x000003b0
        /*0194*/ 	.word	0x000000ff
        /*0198*/ 	.word	0x00000160
        /*019c*/ 	.short	0x0100
        /*019e*/ 	.byte	0x06
	.zero		1


	//   ....[1]....
        /*01a0*/ 	.word	0x000003f0
        /*01a4*/ 	.word	0x000000ff
        /*01a8*/ 	.word	0x00000000
        /*01ac*/ 	.short	0x0100
        /*01ae*/ 	.byte	0x0f
	.zero		1


	//   ....[2]....
        /*01b0*/ 	.word	0x00000400
        /*01b4*/ 	.word	0x000000ff
        /*01b8*/ 	.word	0x00000008
        /*01bc*/ 	.short	0x0100
        /*01be*/ 	.byte	0x0f
	.zero		1


	//   ....[3]....
        /*01c0*/ 	.word	0x000004d0
        /*01c4*/ 	.word	0x000000ff
        /*01c8*/ 	.word	0x00000010
        /*01cc*/ 	.short	0x0100
        /*01ce*/ 	.byte	0x04
	.zero		1


	//   ....[4]....
        /*01d0*/ 	.word	0x000004e0
        /*01d4*/ 	.word	0x000000ff
        /*01d8*/ 	.word	0x00000018
        /*01dc*/ 	.short	0x0100
        /*01de*/ 	.byte	0x04
	.zero		1


	//   ....[5]....
        /*01e0*/ 	.word	0x000004f0
        /*01e4*/ 	.word	0x000000ff
        /*01e8*/ 	.word	0x00000020
        /*01ec*/ 	.short	0x0100
        /*01ee*/ 	.byte	0x04
	.zero		1


	//   ....[6]....
        /*01f0*/ 	.word	0x00000500
        /*01f4*/ 	.word	0x000000ff
        /*01f8*/ 	.word	0x00000028
        /*01fc*/ 	.short	0x0100
        /*01fe*/ 	.byte	0x04
	.zero		1


	//   ....[7]....
        /*0200*/ 	.word	0x00000510
        /*0204*/ 	.word	0x000000ff
        /*0208*/ 	.word	0x00000030
        /*020c*/ 	.short	0x0100
        /*020e*/ 	.byte	0x04
	.zero		1


	//   ....[8]....
        /*0210*/ 	.word	0x00000520
        /*0214*/ 	.word	0x000000ff
        /*0218*/ 	.word	0x00000038
        /*021c*/ 	.short	0x0100
        /*021e*/ 	.byte	0x04
	.zero		1


	//   ....[9]....
        /*0220*/ 	.word	0x00000530
        /*0224*/ 	.word	0x000000ff
        /*0228*/ 	.word	0x00000040
        /*022c*/ 	.short	0x0100
        /*022e*/ 	.byte	0x04
	.zero		1


	//   ....[10]....
        /*0230*/ 	.word	0x00000540
        /*0234*/ 	.word	0x000000ff
        /*0238*/ 	.word	0x00000048
        /*023c*/ 	.short	0x0100
        /*023e*/ 	.byte	0x04
	.zero		1


	//   ....[11]....
        /*0240*/ 	.word	0x00000550
        /*0244*/ 	.word	0x000000ff
        /*0248*/ 	.word	0x00000050
        /*024c*/ 	.short	0x0100
        /*024e*/ 	.byte	0x04
	.zero		1


	//   ....[12]....
        /*0250*/ 	.word	0x00000560
        /*0254*/ 	.word	0x000000ff
        /*0258*/ 	.word	0x00000058
        /*025c*/ 	.short	0x0100
        /*025e*/ 	.byte	0x04
	.zero		1


	//   ....[13]....
        /*0260*/ 	.word	0x00000570
        /*0264*/ 	.word	0x000000ff
        /*0268*/ 	.word	0x00000060
        /*026c*/ 	.short	0x0100
        /*026e*/ 	.byte	0x04
	.zero		1


	//   ....[14]....
        /*0270*/ 	.word	0x00000580
        /*0274*/ 	.word	0x000000ff
        /*0278*/ 	.word	0x00000068
        /*027c*/ 	.short	0x0100
        /*027e*/ 	.byte	0x04
	.zero		1


	//   ....[15]....
        /*0280*/ 	.word	0x00000590
        /*0284*/ 	.word	0x000000ff
        /*0288*/ 	.word	0x00000070
        /*028c*/ 	.short	0x0100
        /*028e*/ 	.byte	0x04
	.zero		1


	//   ....[16]....
        /*0290*/ 	.word	0x000005a0
        /*0294*/ 	.word	0x000000ff
        /*0298*/ 	.word	0x00000078
        /*029c*/ 	.short	0x0100
        /*029e*/ 	.byte	0x04
	.zero		1


	//   ....[17]....
        /*02a0*/ 	.word	0x000005b0
        /*02a4*/ 	.word	0x000000ff
        /*02a8*/ 	.word	0x00000080
        /*02ac*/ 	.short	0x0100
        /*02ae*/ 	.byte	0x04
	.zero		1


	//   ....[18]....
        /*02b0*/ 	.word	0x000005c0
        /*02b4*/ 	.word	0x000000ff
        /*02b8*/ 	.word	0x00000088
        /*02bc*/ 	.short	0x0100
        /*02be*/ 	.byte	0x04
	.zero		1


	//   ....[19]....
        /*02c0*/ 	.word	0x000005d0
        /*02c4*/ 	.word	0x000000ff
        /*02c8*/ 	.word	0x00000090
        /*02cc*/ 	.short	0x0100
        /*02ce*/ 	.byte	0x04
	.zero		1


	//   ....[20]....
        /*02d0*/ 	.word	0x000005e0
        /*02d4*/ 	.word	0x000000ff
        /*02d8*/ 	.word	0x00000098
        /*02dc*/ 	.short	0x0100
        /*02de*/ 	.byte	0x04
	.zero		1


	//   ....[21]....
        /*02e0*/ 	.word	0x000005f0
        /*02e4*/ 	.word	0x000000ff
        /*02e8*/ 	.word	0x000000a0
        /*02ec*/ 	.short	0x0100
        /*02ee*/ 	.byte	0x04
	.zero		1


	//   ....[22]....
        /*02f0*/ 	.word	0x00000600
        /*02f4*/ 	.word	0x000000ff
        /*02f8*/ 	.word	0x000000a8
        /*02fc*/ 	.short	0x0100
        /*02fe*/ 	.byte	0x04
	.zero		1


	//   ....[23]....
        /*0300*/ 	.word	0x00000610
        /*0304*/ 	.word	0x000000ff
        /*0308*/ 	.word	0x000000b0
        /*030c*/ 	.short	0x0100
        /*030e*/ 	.byte	0x04
	.zero		1


	//   ....[24]....
        /*0310*/ 	.word	0x00000620
        /*0314*/ 	.word	0x000000ff
        /*0318*/ 	.word	0x000000b8
        /*031c*/ 	.short	0x0100
        /*031e*/ 	.byte	0x04
	.zero		1


	//   ....[25]....
        /*0320*/ 	.word	0x00000630
        /*0324*/ 	.word	0x000000ff
        /*0328*/ 	.word	0x000000c0
        /*032c*/ 	.short	0x0100
        /*032e*/ 	.byte	0x04
	.zero		1


	//   ....[26]....
        /*0330*/ 	.word	0x00000640
        /*0334*/ 	.word	0x000000ff
        /*0338*/ 	.word	0x000000c8
        /*033c*/ 	.short	0x0100
        /*033e*/ 	.byte	0x04
	.zero		1


	//   ....[27]....
        /*0340*/ 	.word	0x00000650
        /*0344*/ 	.word	0x000000ff
        /*0348*/ 	.word	0x000000d0
        /*034c*/ 	.short	0x0100
        /*034e*/ 	.byte	0x04
	.zero		1


	//   ....[28]....
        /*0350*/ 	.word	0x00000660
        /*0354*/ 	.word	0x000000ff
        /*0358*/ 	.word	0x000000d8
        /*035c*/ 	.short	0x0100
        /*035e*/ 	.byte	0x04
	.zero		1


	//   ....[29]....
        /*0360*/ 	.word	0x00000670
        /*0364*/ 	.word	0x000000ff
        /*0368*/ 	.word	0x000000e0
        /*036c*/ 	.short	0x0100
        /*036e*/ 	.byte	0x04
	.zero		1


	//   ....[30]....
        /*0370*/ 	.word	0x00000680
        /*0374*/ 	.word	0x000000ff
        /*0378*/ 	.word	0x000000e8
        /*037c*/ 	.short	0x0100
        /*037e*/ 	.byte	0x04
	.zero		1


	//   ....[31]....
        /*0380*/ 	.word	0x00000690
        /*0384*/ 	.word	0x000000ff
        /*0388*/ 	.word	0x000000f0
        /*038c*/ 	.short	0x0100
        /*038e*/ 	.byte	0x04
	.zero		1


	//   ....[32]....
        /*0390*/ 	.word	0x000006a0
        /*0394*/ 	.word	0x000000ff
        /*0398*/ 	.word	0x000000f8
        /*039c*/ 	.short	0x0100
        /*039e*/ 	.byte	0x04
	.zero		1


	//   ....[33]....
        /*03a0*/ 	.word	0x00000840
        /*03a4*/ 	.word	0x000000ff
        /*03a8*/ 	.word	0x00000100
        /*03ac*/ 	.short	0x0100
        /*03ae*/ 	.byte	0x04
	.zero		1


	//   ....[34]....
        /*03b0*/ 	.word	0x00000850
        /*03b4*/ 	.word	0x000000ff
        /*03b8*/ 	.word	0x00000108
        /*03bc*/ 	.short	0x0100
        /*03be*/ 	.byte	0x04
	.zero		1


	//   ....[35]....
        /*03c0*/ 	.word	0x00000860
        /*03c4*/ 	.word	0x000000ff
        /*03c8*/ 	.word	0x00000110
        /*03cc*/ 	.short	0x0100
        /*03ce*/ 	.byte	0x04
	.zero		1


	//   ....[36]....
        /*03d0*/ 	.word	0x00000870
        /*03d4*/ 	.word	0x000000ff
        /*03d8*/ 	.word	0x00000118
        /*03dc*/ 	.short	0x0100
        /*03de*/ 	.byte	0x04
	.zero		1


	//   ....[37]....
        /*03e0*/ 	.word	0x00000880
        /*03e4*/ 	.word	0x000000ff
        /*03e8*/ 	.word	0x00000120
        /*03ec*/ 	.short	0x0100
        /*03ee*/ 	.byte	0x04
	.zero		1


	//   ....[38]....
        /*03f0*/ 	.word	0x00000890
        /*03f4*/ 	.word	0x000000ff
        /*03f8*/ 	.word	0x00000128
        /*03fc*/ 	.short	0x0100
        /*03fe*/ 	.byte	0x04
	.zero		1


	//   ....[39]....
        /*0400*/ 	.word	0x000008a0
        /*0404*/ 	.word	0x000000ff
        /*0408*/ 	.word	0x00000130
        /*040c*/ 	.short	0x0100
        /*040e*/ 	.byte	0x04
	.zero		1


	//   ....[40]....
        /*0410*/ 	.word	0x000008b0
        /*0414*/ 	.word	0x000000ff
        /*0418*/ 	.word	0x00000138
        /*041c*/ 	.short	0x0100
        /*041e*/ 	.byte	0x04
	.zero		1


	//   ....[41]....
        /*0420*/ 	.word	0x00001040
        /*0424*/ 	.word	0x000000ff
        /*0428*/ 	.word	0x00000080
        /*042c*/ 	.short	0x010a
        /*042e*/ 	.byte	0x05
	.zero		1


	//   ....[42]....
        /*0430*/ 	.word	0x00001380
        /*0434*/ 	.word	0x000000ff
        /*0438*/ 	.word	0x00000008
        /*043c*/ 	.short	0x010a
        /*043e*/ 	.byte	0x07
	.zero		1


	//   ....[43]....
        /*0440*/ 	.word	0x000016b0
        /*0444*/ 	.word	0x000000ff
        /*0448*/ 	.word	0x00000080
        /*044c*/ 	.short	0x010a
        /*044e*/ 	.byte	0x04
	.zero		1


	//   ....[44]....
        /*0450*/ 	.word	0x00001a80
        /*0454*/ 	.word	0x000000ff
        /*0458*/ 	.word	0x00000080
        /*045c*/ 	.short	0x010a
        /*045e*/ 	.byte	0x05
	.zero		1


	//   ....[45]....
        /*0460*/ 	.word	0x00001ca0
        /*0464*/ 	.word	0x000000ff
        /*0468*/ 	.word	0x00000080
        /*046c*/ 	.short	0x010a
        /*046e*/ 	.byte	0x04
	.zero		1


	//   ....[46]....
        /*0470*/ 	.word	0x00002470
        /*0474*/ 	.word	0x000000ff
        /*0478*/ 	.word	0x00000080
        /*047c*/ 	.short	0x010a
        /*047e*/ 	.byte	0x05
	.zero		1


	//   ....[47]....
        /*0480*/ 	.word	0x000024f0
        /*0484*/ 	.word	0x000000ff
        /*0488*/ 	.word	0x00000008
        /*048c*/ 	.short	0x010a
        /*048e*/ 	.byte	0x04
	.zero		1


	//   ....[48]....
        /*0490*/ 	.word	0x00002570
        /*0494*/ 	.word	0x000000ff
        /*0498*/ 	.word	0x00000008
        /*049c*/ 	.short	0x010a
        /*049e*/ 	.byte	0x04
	.zero		1


	//   ....[49]....
        /*04a0*/ 	.word	0x00002640
        /*04a4*/ 	.word	0x000000ff
        /*04a8*/ 	.word	0x00000160
        /*04ac*/ 	.short	0x0100
        /*04ae*/ 	.byte	0x06
	.zero		1


	//   ....[50]....
        /*04b0*/ 	.word	0x000028f0
        /*04b4*/ 	.word	0x00000008
        /*04b8*/ 	.word	0x00000000
        /*04bc*/ 	.short	0x010a
        /*04be*/ 	.byte	0xff
	.zero		1


	//   ....[51]....
        /*04c0*/ 	.word	0x00002910
        /*04c4*/ 	.word	0x00000008
        /*04c8*/ 	.word	0x00000000
        /*04cc*/ 	.short	0x010a
        /*04ce*/ 	.byte	0xff
	.zero		1


	//   ....[52]....
        /*04d0*/ 	.word	0x00002b30
        /*04d4*/ 	.word	0x00000005
        /*04d8*/ 	.word	0x00000000
        /*04dc*/ 	.short	0x010a
        /*04de*/ 	.byte	0xff
	.zero		1


	//   ....[53]....
        /*04e0*/ 	.word	0x00002b50
        /*04e4*/ 	.word	0x00000005
        /*04e8*/ 	.word	0x00000000
        /*04ec*/ 	.short	0x010a
        /*04ee*/ 	.byte	0xff
	.zero		1


	//   ....[54]....
        /*04f0*/ 	.word	0x00002c50
        /*04f4*/ 	.word	0x00000008
        /*04f8*/ 	.word	0x00000000
        /*04fc*/ 	.short	0x0101
        /*04fe*/ 	.byte	0xff
	.zero		1


	//   ....[55]....
        /*0500*/ 	.word	0x000032d0
        /*0504*/ 	.word	0x000000ff
        /*0508*/ 	.word	0x00000000
        /*050c*/ 	.short	0x010a
        /*050e*/ 	.byte	0x04
	.zero		1


	//   ....[56]....
        /*0510*/ 	.word	0x00003310
        /*0514*/ 	.word	0x000000ff
        /*0518*/ 	.word	0x00000010
        /*051c*/ 	.short	0x010a
        /*051e*/ 	.byte	0x0e
	.zero		1


	//   ....[57]....
        /*0520*/ 	.word	0x00003680
        /*0524*/ 	.word	0x000000ff
        /*0528*/ 	.word	0x00000010
        /*052c*/ 	.short	0x010a
        /*052e*/ 	.byte	0x12
	.zero		1


	//   ....[58]....
        /*0530*/ 	.word	0x000036a0
        /*0534*/ 	.word	0x000000ff
        /*0538*/ 	.word	0x000000f8
        /*053c*/ 	.short	0x010a
        /*053e*/ 	.byte	0x04
	.zero		1


	//   ....[59]....
        /*0540*/ 	.word	0x00003930
        /*0544*/ 	.word	0x000000ff
        /*0548*/ 	.word	0x00000100
        /*054c*/ 	.short	0x010a
        /*054e*/ 	.byte	0x04
	.zero		1


	//   ....[60]....
        /*0550*/ 	.word	0x00003ab0
        /*0554*/ 	.word	0x000000ff
        /*0558*/ 	.word	0x00000010
        /*055c*/ 	.short	0x010a
        /*055e*/ 	.byte	0x15
	.zero		1


	//   ....[61]....
        /*0560*/ 	.word	0x00003da0
        /*0564*/ 	.word	0x000000ff
        /*0568*/ 	.word	0x00000010
        /*056c*/ 	.short	0x010a
        /*056e*/ 	.byte	0x07
	.zero		1


	//   ....[62]....
        /*0570*/ 	.word	0x00003e00
        /*0574*/ 	.word	0x000000ff
        /*0578*/ 	.word	0x000000f8
        /*057c*/ 	.short	0x010a
        /*057e*/ 	.byte	0x04
	.zero		1


	//   ....[63]....
        /*0580*/ 	.word	0x00004080
        /*0584*/ 	.word	0x000000ff
        /*0588*/ 	.word	0x00000100
        /*058c*/ 	.short	0x010a
        /*058e*/ 	.byte	0x04
	.zero		1


	//   ....[64]....
        /*0590*/ 	.word	0x00004340
        /*0594*/ 	.word	0x00000008
        /*0598*/ 	.word	0x00000000
        /*059c*/ 	.short	0x0101
        /*059e*/ 	.byte	0xff
	.zero		1


	//   ....[65]....
        /*05a0*/ 	.word	0x00004350
        /*05a4*/ 	.word	0x000000ff
        /*05a8*/ 	.word	0x00000160
        /*05ac*/ 	.short	0x010a
        /*05ae*/ 	.byte	0x04
	.zero		1


	//   ....[66]....
        /*05b0*/ 	.word	0x000046b0
        /*05b4*/ 	.word	0x000000ff
        /*05b8*/ 	.word	0x00000160
        /*05bc*/ 	.short	0x0100
        /*05be*/ 	.byte	0x06
	.zero		1


	//   ....[67]....
        /*05c0*/ 	.word	0x00004a60
        /*05c4*/ 	.word	0x000000ff
        /*05c8*/ 	.word	0x00000130
        /*05cc*/ 	.short	0x010a
        /*05ce*/ 	.byte	0x0d
	.zero		1


	//   ....[68]....
        /*05d0*/ 	.word	0x00004c30
        /*05d4*/ 	.word	0x000000ff
        /*05d8*/ 	.word	0x00000138
        /*05dc*/ 	.short	0x0101
        /*05de*/ 	.byte	0x0d
	.zero		1


	//   ....[69]....
        /*05e0*/ 	.word	0x000050c0
        /*05e4*/ 	.word	0x000000ff
        /*05e8*/ 	.word	0x00000128
        /*05ec*/ 	.short	0x010a
        /*05ee*/ 	.byte	0x07
	.zero		1


	//   ....[70]....
        /*05f0*/ 	.word	0x000050e0
        /*05f4*/ 	.word	0x000000ff
        /*05f8*/ 	.word	0x000000f0
        /*05fc*/ 	.short	0x010a
        /*05fe*/ 	.byte	0x07
	.zero		1


	//   ....[71]....
        /*0600*/ 	.word	0x000071a0
        /*0604*/ 	.word	0x000000ff
        /*0608*/ 	.word	0x00000000
        /*060c*/ 	.short	0x0101
        /*060e*/ 	.byte	0x0b
	.zero		1


	//   ....[72]....
        /*0610*/ 	.word	0x000075d0
        /*0614*/ 	.word	0x000000ff
        /*0618*/ 	.word	0x00000000
        /*061c*/ 	.short	0x0101
        /*061e*/ 	.byte	0x0a
	.zero		1


	//   ....[73]....
        /*0620*/ 	.word	0x00007600
        /*0624*/ 	.word	0x000000ff
        /*0628*/ 	.word	0x00000128
        /*062c*/ 	.short	0x010a
        /*062e*/ 	.byte	0x07
	.zero		1


	//   ....[74]....
        /*0630*/ 	.word	0x00007690
        /*0634*/ 	.word	0x000000ff
        /*0638*/ 	.word	0x000000f0
        /*063c*/ 	.short	0x010a
        /*063e*/ 	.byte	0x07
	.zero		1


	//   ....[75]....
        /*0640*/ 	.word	0x00008e10
        /*0644*/ 	.word	0x000000ff
        /*0648*/ 	.word	0x00000000
        /*064c*/ 	.short	0x0101
        /*064e*/ 	.byte	0x0b
	.zero		1


	//   ....[76]....
        /*0650*/ 	.word	0x00009120
        /*0654*/ 	.word	0x000000ff
        /*0658*/ 	.word	0x00000000
        /*065c*/ 	.short	0x0101
        /*065e*/ 	.byte	0x0a
	.zero		1


	//   ....[77]....
        /*0660*/ 	.word	0x00009130
        /*0664*/ 	.word	0x000000ff
        /*0668*/ 	.word	0x00000128
        /*066c*/ 	.short	0x010a
        /*066e*/ 	.byte	0x07
	.zero		1


	//   ....[78]....
        /*0670*/ 	.word	0x000096b0
        /*0674*/ 	.word	0x00000005
        /*0678*/ 	.word	0x00000128
        /*067c*/ 	.short	0x010a
        /*067e*/ 	.byte	0xff
	.zero		1


	//   ....[79]....
        /*0680*/ 	.word	0x000097a0
        /*0684*/ 	.word	0x000000ff
        /*0688*/ 	.word	0x00000160
        /*068c*/ 	.short	0x0100
        /*068e*/ 	.byte	0x06
	.zero		1


	//   ....[80]....
        /*0690*/ 	.word	0x000098a0
        /*0694*/ 	.word	0x000000ff
        /*0698*/ 	.word	0x00000160
        /*069c*/ 	.short	0x0100
        /*069e*/ 	.byte	0x06
	.zero		1


	//   ....[81]....
        /*06a0*/ 	.word	0x00009ba0
        /*06a4*/ 	.word	0x000000ff
        /*06a8*/ 	.word	0x00000000
        /*06ac*/ 	.short	0x0101
        /*06ae*/ 	.byte	0x09
	.zero		1


	//   ....[82]....
        /*06b0*/ 	.word	0x00009e30
        /*06b4*/ 	.word	0x000000ff
        /*06b8*/ 	.word	0x00000128
        /*06bc*/ 	.short	0x0101
        /*06be*/ 	.byte	0x08
	.zero		1


	//   ....[83]....
        /*06c0*/ 	.word	0x0000a2b0
        /*06c4*/ 	.word	0x000000ff
        /*06c8*/ 	.word	0x00000000
        /*06cc*/ 	.short	0x0101
        /*06ce*/ 	.byte	0x09
	.zero		1


	//   ....[84]....
        /*06d0*/ 	.word	0x0000a2e0
        /*06d4*/ 	.word	0x000000ff
        /*06d8*/ 	.word	0x00000128
        /*06dc*/ 	.short	0x0101
        /*06de*/ 	.byte	0x08
	.zero		1


	//   ....[85]....
        /*06e0*/ 	.word	0x0000a350
        /*06e4*/ 	.word	0x000000ff
        /*06e8*/ 	.word	0x00000128
        /*06ec*/ 	.short	0x0101
        /*06ee*/ 	.byte	0x08
	.zero		1


	//   ....[86]....
        /*06f0*/ 	.word	0x0000a360
        /*06f4*/ 	.word	0x000000ff
        /*06f8*/ 	.word	0x00000110
        /*06fc*/ 	.short	0x010a
        /*06fe*/ 	.byte	0x08
	.zero		1


	//   ....[87]....
        /*0700*/ 	.word	0x0000a380
        /*0704*/ 	.word	0x000000ff
        /*0708*/ 	.word	0x00000138
        /*070c*/ 	.short	0x010a
        /*070e*/ 	.byte	0x08
	.zero		1


	//   ....[88]....
        /*0710*/ 	.word	0x0000abd0
        /*0714*/ 	.word	0x000000ff
        /*0718*/ 	.word	0x00000000
        /*071c*/ 	.short	0x0101
        /*071e*/ 	.byte	0x09
	.zero		1


	//   ....[89]....
        /*0720*/ 	.word	0x0000abe0
        /*0724*/ 	.word	0x000000ff
        /*0728*/ 	.word	0x00000130
        /*072c*/ 	.short	0x0101
        /*072e*/ 	.byte	0x08
	.zero		1


	//   ....[90]....
        /*0730*/ 	.word	0x0000af10
        /*0734*/ 	.word	0x000000ff
        /*0738*/ 	.word	0x00000138
        /*073c*/ 	.short	0x010a
        /*073e*/ 	.byte	0x08
	.zero		1


	//   ....[91]....
        /*0740*/ 	.word	0x0000aff0
        /*0744*/ 	.word	0x000000ff
        /*0748*/ 	.word	0x00000160
        /*074c*/ 	.short	0x0100
        /*074e*/ 	.byte	0x06
	.zero		1


	//   ....[92]....
        /*0750*/ 	.word	0x0000b0d0
        /*0754*/ 	.word	0x000000ff
        /*0758*/ 	.word	0x00000160
        /*075c*/ 	.short	0x0100
        /*075e*/ 	.byte	0x06
	.zero		1


	//   ....[93]....
        /*0760*/ 	.word	0x0000b130
        /*0764*/ 	.word	0x00000004
        /*0768*/ 	.word	0x00000080
        /*076c*/ 	.short	0x010a
        /*076e*/ 	.byte	0xff
	.zero		1


	//   ....[94]....
        /*0770*/ 	.word	0x0000b1a0
        /*0774*/ 	.word	0x00000004
        /*0778*/ 	.word	0x00000008
        /*077c*/ 	.short	0x010a
        /*077e*/ 	.byte	0xff
	.zero		1


	//   ....[95]....
        /*0780*/ 	.word	0x0000b210
        /*0784*/ 	.word	0x00000004
        /*0788*/ 	.word	0x00000080
        /*078c*/ 	.short	0x010a
        /*078e*/ 	.byte	0xff
	.zero		1


	//   ....[96]....
        /*0790*/ 	.word	0x0000b280
        /*0794*/ 	.word	0x00000004
        /*0798*/ 	.word	0x00000080
        /*079c*/ 	.short	0x010a
        /*079e*/ 	.byte	0xff
	.zero		1


	//   ....[97]....
        /*07a0*/ 	.word	0x0000b300
        /*07a4*/ 	.word	0x00000004
        /*07a8*/ 	.word	0x00000080
        /*07ac*/ 	.short	0x010a
        /*07ae*/ 	.byte	0xff
	.zero		1


	//   ....[98]....
        /*07b0*/ 	.word	0x0000b370
        /*07b4*/ 	.word	0x00000004
        /*07b8*/ 	.word	0x00000080
        /*07bc*/ 	.short	0x010a
        /*07be*/ 	.byte	0xff
	.zero		1


	//   ....[99]....
        /*07c0*/ 	.word	0x0000b3e0
        /*07c4*/ 	.word	0x00000004
        /*07c8*/ 	.word	0x00000008
        /*07cc*/ 	.short	0x010a
        /*07ce*/ 	.byte	0xff
	.zero		1


	//   ....[100]....
        /*07d0*/ 	.word	0x0000b450
        /*07d4*/ 	.word	0x00000004
        /*07d8*/ 	.word	0x00000008
        /*07dc*/ 	.short	0x010a
        /*07de*/ 	.byte	0xff
	.zero		1


	//   ....[101]....
        /*07e0*/ 	.word	0x0000b4b0
        /*07e4*/ 	.word	0x00000008
        /*07e8*/ 	.word	0x00000000
        /*07ec*/ 	.short	0x010a
        /*07ee*/ 	.byte	0xff
	.zero		1


	//   ....[102]....
        /*07f0*/ 	.word	0x0000b510
        /*07f4*/ 	.word	0x00000005
        /*07f8*/ 	.word	0x00000000
        /*07fc*/ 	.short	0x010a
        /*07fe*/ 	.byte	0xff
	.zero		1


	//   ....[103]....
        /*0800*/ 	.word	0x0000b580
        /*0804*/ 	.word	0x00000004
        /*0808*/ 	.word	0x00000000
        /*080c*/ 	.short	0x010a
        /*080e*/ 	.byte	0xff
	.zero		1


	//   ....[104]....
        /*0810*/ 	.word	0x0000b5f0
        /*0814*/ 	.word	0x00000004
        /*0818*/ 	.word	0x00000010
        /*081c*/ 	.short	0x010a
        /*081e*/ 	.byte	0xff
	.zero		1


	//   ....[105]....
        /*0820*/ 	.word	0x0000b660
        /*0824*/ 	.word	0x0000000b
        /*0828*/ 	.word	0x00000010
        /*082c*/ 	.short	0x010a
        /*082e*/ 	.byte	0xff
	.zero		1


	//   ....[106]....
        /*0830*/ 	.word	0x0000b6d0
        /*0834*/ 	.word	0x0000000b
        /*0838*/ 	.word	0x000000f8
        /*083c*/ 	.short	0x010a
        /*083e*/ 	.byte	0xff
	.zero		1


	//   ....[107]....
        /*0840*/ 	.word	0x0000b740
        /*0844*/ 	.word	0x00000015
        /*0848*/ 	.word	0x00000100
        /*084c*/ 	.short	0x010a
        /*084e*/ 	.byte	0xff
	.zero		1


	//   ....[108]....
        /*0850*/ 	.word	0x0000b7b0
        /*0854*/ 	.word	0x0000000b
        /*0858*/ 	.word	0x00000010
        /*085c*/ 	.short	0x010a
        /*085e*/ 	.byte	0xff
	.zero		1


	//   ....[109]....
        /*0860*/ 	.word	0x0000b820
        /*0864*/ 	.word	0x00000004
        /*0868*/ 	.word	0x00000010
        /*086c*/ 	.short	0x010a
        /*086e*/ 	.byte	0xff
	.zero		1


	//   ....[110]....
        /*0870*/ 	.word	0x0000b890
        /*0874*/ 	.word	0x00000007
        /*0878*/ 	.word	0x000000f8
        /*087c*/ 	.short	0x010a
        /*087e*/ 	.byte	0xff
	.zero		1


	//   ....[111]....
        /*0880*/ 	.word	0x0000b900
        /*0884*/ 	.word	0x00000004
        /*0888*/ 	.word	0x00000100
        /*088c*/ 	.short	0x010a
        /*088e*/ 	.byte	0xff
	.zero		1


	//   ....[112]....
        /*0890*/ 	.word	0x0000b960
        /*0894*/ 	.word	0x00000004
        /*0898*/ 	.word	0x00000160
        /*089c*/ 	.short	0x010a
        /*089e*/ 	.byte	0xff
	.zero		1


	//   ....[113]....
        /*08a0*/ 	.word	0x0000b9d0
        /*08a4*/ 	.word	0x00000004
        /*08a8*/ 	.word	0x00000130
        /*08ac*/ 	.short	0x010a
        /*08ae*/ 	.byte	0xff
	.zero		1


	//   ....[114]....
        /*08b0*/ 	.word	0x0000ba40
        /*08b4*/ 	.word	0x00000004
        /*08b8*/ 	.word	0x00000128
        /*08bc*/ 	.short	0x010a
        /*08be*/ 	.byte	0xff
	.zero		1


	//   ....[115]....
        /*08c0*/ 	.word	0x0000bab0
        /*08c4*/ 	.word	0x00000004
        /*08c8*/ 	.word	0x000000f0
        /*08cc*/ 	.short	0x010a
        /*08ce*/ 	.byte	0xff
	.zero		1


	//   ....[116]....
        /*08d0*/ 	.word	0x0000bb20
        /*08d4*/ 	.word	0x00000004
        /*08d8*/ 	.word	0x00000128
        /*08dc*/ 	.short	0x010a
        /*08de*/ 	.byte	0xff
	.zero		1


	//   ....[117]....
        /*08e0*/ 	.word	0x0000bb90
        /*08e4*/ 	.word	0x00000004
        /*08e8*/ 	.word	0x000000f0
        /*08ec*/ 	.short	0x010a
        /*08ee*/ 	.byte	0xff
	.zero		1


	//   ....[118]....
        /*08f0*/ 	.word	0x0000bc00
        /*08f4*/ 	.word	0x00000004
        /*08f8*/ 	.word	0x00000128
        /*08fc*/ 	.short	0x010a
        /*08fe*/ 	.byte	0xff
	.zero		1


	//   ....[119]....
        /*0900*/ 	.word	0x0000bc60
        /*0904*/ 	.word	0x00000005
        /*0908*/ 	.word	0x00000128
        /*090c*/ 	.short	0x010a
        /*090e*/ 	.byte	0xff
	.zero		1


	//   ....[120]....
        /*0910*/ 	.word	0x0000bcc0
        /*0914*/ 	.word	0x00000003
        /*0918*/ 	.word	0x00000110
        /*091c*/ 	.short	0x010a
        /*091e*/ 	.byte	0xff
	.zero		1


	//   ....[121]....
        /*0920*/ 	.word	0x0000bd20
        /*0924*/ 	.word	0x00000003
        /*0928*/ 	.word	0x00000138
        /*092c*/ 	.short	0x010a
        /*092e*/ 	.byte	0xff
	.zero		1


	//   ....[122]....
        /*0930*/ 	.word	0x0000bd80
        /*0934*/ 	.word	0x00000003
        /*0938*/ 	.word	0x00000138
        /*093c*/ 	.short	0x010a
        /*093e*/ 	.byte	0xff
	.zero		1


	//----- nvinfo : EIATTR_NUM_MBARRIERS
	.align		4
.L_60:
        /*0940*/ 	.byte	0x03, 0x38
        /*0942*/ 	.short	0x002f


	//----- nvinfo : EIATTR_EXIT_INSTR_OFFSETS
	.align		4
        /*0944*/ 	.byte	0x04, 0x1c
        /*0946*/ 	.short	(.L_62 - .L_61)


	//   ....[0]....
.L_61:
        /*0948*/ 	.word	0x0000b100


	//----- nvinfo : EIATTR_INDIRECT_BRANCH_TARGETS
	.align		4
.L_62:
        /*094c*/ 	.byte	0x04, 0x34
        /*094e*/ 	.short	(.L_64 - .L_63)


	//   ....[0]....
.L_63:
        /*0950*/ 	.word	.L_x_150@srel
        /*0954*/ 	.short	0x0
        /*0956*/ 	.short	0x0
        /*0958*/ 	.word	0x4
        /*095c*/ 	.word	.L_x_151@srel
        /*0960*/ 	.word	.L_x_152@srel
        /*0964*/ 	.word	.L_x_153@srel
        /*0968*/ 	.word	.L_x_10@srel


	//   ....[1]....
        /* <DEDUP_REMOVED lines=13> */


	//----- nvinfo : EIATTR_REQNTID
	.align		4
.L_64:
        /*099c*/ 	.byte	0x04, 0x10
        /*099e*/ 	.short	(.L_66 - .L_65)
.L_65:
        /*09a0*/ 	.word	0x00000200
        /*09a4*/ 	.word	0x00000001
        /*09a8*/ 	.word	0x00000001


	//----- nvinfo : EIATTR_CRS_STACK_SIZE
	.align		4
.L_66:
        /*09ac*/ 	.byte	0x04, 0x1e
        /*09ae*/ 	.short	(.L_68 - .L_67)
.L_67:
        /*09b0*/ 	.word	0x00000000


	//----- nvinfo : EIATTR_CBANK_PARAM_SIZE
	.align		4
.L_68:
        /*09b4*/ 	.byte	0x03, 0x19
        /*09b6*/ 	.short	0x02ac


	//----- nvinfo : EIATTR_PARAM_CBANK
	.align		4
        /*09b8*/ 	.byte	0x04, 0x0a
        /*09ba*/ 	.short	(.L_70 - .L_69)
	.align		4
.L_69:
        /*09bc*/ 	.word	index@(.nv.constant0.kernel_cutlass_kernel_flash_attncuteflash_fwd_sm100FlashAttentionForwardSm100_object_at__tensor0000o9611101213_tensor0000o9611101213_tensor0000o9610111213_tensor0000o9611101213_tensorptrf_0)
        /*09c0*/ 	.short	0x0380
        /*09c2*/ 	.short	0x02ac


	//----- nvinfo : EIATTR_SW_WAR
	.align		4
.L_70:
        /*09c4*/ 	.byte	0x04, 0x36
        /*09c6*/ 	.short	(.L_72 - .L_71)
.L_71:
        /*09c8*/ 	.word	0x00000008
.L_72:


//--------------------- .nv.compat                --------------------------
	.section	.nv.compat,"",@"SHT_CUDA_COMPAT_INFO"
	.align	4
        /*0000*/ 	.byte	0x02, 0x02, 0x02, 0x00, 0x02, 0x05, 0x05, 0x00, 0x02, 0x03, 0x01, 0x00, 0x02, 0x06, 0x01, 0x00


//--------------------- .nv.callgraph             --------------------------
	.section	.nv.callgraph,"",@"SHT_CUDA_CALLGRAPH"
	.align	4
	.sectionentsize	8
	.align		4
        /*0000*/ 	.word	0x00000000
	.align		4
        /*0004*/ 	.word	0xffffffff
	.align		4
        /*0008*/ 	.word	0x00000000
	.align		4
        /*000c*/ 	.word	0xfffffffe
	.align		4
        /*0010*/ 	.word	0x00000000
	.align		4
        /*0014*/ 	.word	0xfffffffd
	.align		4
        /*0018*/ 	.word	0x00000000
	.align		4
        /*001c*/ 	.word	0xfffffffc


//--------------------- .nv.constant2.kernel_cutlass_kernel_flash_attncuteflash_fwd_sm100FlashAttentionForwardSm100_object_at__tensor0000o9611101213_tensor0000o9611101213_tensor0000o9610111213_tensor0000o9611101213_tensorptrf_0 --------------------------
	.section	.nv.constant2.kernel_cutlass_kernel_flash_attncuteflash_fwd_sm100FlashAttentionForwardSm100_object_at__tensor0000o9611101213_tensor0000o9611101213_tensor0000o9610111213_tensor0000o9611101213_tensorptrf_0,"a",@progbits
	.sectionflags	@""
	.align	4
.nv.constant2.kernel_cutlass_kernel_flash_attncuteflash_fwd_sm100FlashAttentionForwardSm100_object_at__tensor0000o9611101213_tensor0000o9611101213_tensor0000o9610111213_tensor0000o9611101213_tensorptrf_0:
        /*0000*/ 	.byte	0xd0, 0x0a, 0x00, 0x00, 0xa0, 0x0a, 0x00, 0x00, 0x70, 0x0a, 0x00, 0x00, 0xa0, 0x25, 0x00, 0x00
        /*0010*/ 	.byte	0xb0, 0x0b, 0x00, 0x00, 0x60, 0x0b, 0x00, 0x00, 0x60, 0x0b, 0x00, 0x00, 0x60, 0x0b, 0x00, 0x00
        /*0020*/ 	.byte	0x60, 0x0b, 0x00, 0x00, 0x60, 0x0b, 0x00, 0x00, 0x60, 0x0b, 0x00, 0x00, 0xe0, 0x0b, 0x00, 0x00
        /*0030*/ 	.byte	0x60, 0x0b, 0x00, 0x00


//--------------------- .text.kernel_cutlass_kernel_flash_attncuteflash_fwd_sm100FlashAttentionForwardSm100_object_at__tensor0000o9611101213_tensor0000o9611101213_tensor0000o9610111213_tensor0000o9611101213_tensorptrf_0 --------------------------
	.section	.text.kernel_cutlass_kernel_flash_attncuteflash_fwd_sm100FlashAttentionForwardSm100_object_at__tensor0000o9611101213_tensor0000o9611101213_tensor0000o9610111213_tensor0000o9611101213_tensorptrf_0,"ax",@progbits
	.align	128
        .global         kernel_cutlass_kernel_flash_attncuteflash_fwd_sm100FlashAttentionForwardSm100_object_at__tensor0000o9611101213_tensor0000o9611101213_tensor0000o9610111213_tensor0000o9611101213_tensorptrf_0
        .type           kernel_cutlass_kernel_flash_attncuteflash_fwd_sm100FlashAttentionForwardSm100_object_at__tensor0000o9611101213_tensor0000o9611101213_tensor0000o9610111213_tensor0000o9611101213_tensorptrf_0,@function
        .size           kernel_cutlass_kernel_flash_attncuteflash_fwd_sm100FlashAttentionForwardSm100_object_at__tensor0000o9611101213_tensor0000o9611101213_tensor0000o9610111213_tensor0000o9611101213_tensorptrf_0,(.L_x_167 - kernel_cutlass_kernel_flash_attncuteflash_fwd_sm100FlashAttentionForwardSm100_object_at__tensor0000o9611101213_tensor0000o9611101213_tensor0000o9610111213_tensor0000o9611101213_tensorptrf_0)
        .other          kernel_cutlass_kernel_flash_attncuteflash_fwd_sm100FlashAttentionForwardSm100_object_at__tensor0000o9611101213_tensor0000o9611101213_tensor0000o9610111213_tensor0000o9611101213_tensorptrf_0,@"STO_CUDA_ENTRY STV_DEFAULT"
kernel_cutlass_kernel_flash_attncuteflash_fwd_sm100FlashAttentionForwardSm100_object_at__tensor0000o9611101213_tensor0000o9611101213_tensor0000o9610111213_tensor0000o9611101213_tensorptrf_0:
.text.kernel_cutlass_kernel_flash_attncuteflash_fwd_sm100FlashAttentionForwardSm100_object_at__tensor0000o9611101213_tensor0000o9611101213_tensor0000o9610111213_tensor0000o9611101213_tensorptrf_0:
[----:B------:R-:W1:Y:S01]  /*0000*/  LDC R1, c[0x0][0x37c] ;  /* 0x0000df00ff017b82 */ /* 0x000e620000000800 */
[----:B------:R-:W2:Y:S07]  /*0010*/  S2R R0, SR_TID.X ;  /* 0x0000000000007919 */ /* 0x000eae0000002100 */
[----:B------:R-:W3:Y:S01]  /*0020*/  S2UR UR14, SR_CgaCtaId ;  /* 0x00000000000e79c3 */ /* 0x000ee20000008800 */
[----:B------:R-:W4:Y:S01]  /*0030*/  LDCU UR11, c[0x0][0x36c] ;  /* 0x00006d80ff0b77ac */ /* 0x000f220008000800 */
[----:B------:R-:W-:Y:S01]  /*0040*/  UMOV UR10, 0x1 ;  /* 0x00000001000a7882 */ /* 0x000fe20000000000 */
[----:B------:R-:W-:-:S05]  /*0050*/  UMOV UR12, 0x1 ;  /* 0x00000001000c7882 */ /* 0x000fca0000000000 */
[----:B------:R-:W5:Y:S01]  /*0060*/  S2UR UR18, SR_CTAID.X ;  /* 0x00000000001279c3 */ /* 0x000f620000002500 */
[----:B----4-:R-:W-:Y:S02]  /*0070*/  UISETP.EQ.U32.AND UP4, UPT, UR11, 0x1, UPT ;  /* 0x000000010b00788c */ /* 0x010fe4000bf82070 */
[----:B---3--:R-:W-:-:S04]  /*0080*/  ULEA.HI UR5, UR14, UR14, URZ, 0x1 ;  /* 0x0000000e0e057291 */ /* 0x008fc8000f8f08ff */
[----:B------:R-:W-:Y:S02]  /*0090*/  ULOP3.LUT UR4, UR5, 0xfffffffe, URZ, 0xc0, !UPT ;  /* 0xfffffffe05047892 */ /* 0x000fe4000f8ec0ff */
[----:B------:R-:W-:Y:S01]  /*00a0*/  USHF.R.U32.HI UR7, URZ, 0x1, UR5 ;  /* 0x00000001ff077899 */ /* 0x000fe20008011605 */
[----:B--2---:R-:W-:Y:S01]  /*00b0*/  SHF.R.U32.HI R0, RZ, 0x5, R0 ;  /* 0x00000005ff007819 */ /* 0x004fe20000011600 */
[----:B------:R-:W-:Y:S02]  /*00c0*/  UISETP.NE.AND UP0, UPT, UR14, UR4, UPT ;  /* 0x000000040e00728c */ /* 0x000fe4000bf05270 */
[----:B------:R-:W-:Y:S01]  /*00d0*/  UIADD3 UR4, UPT, UPT, -UR4, UR14, URZ ;  /* 0x0000000e04047290 */ /* 0x000fe2000fffe1ff */
[C---:B------:R-:W-:Y:S01]  /*00e0*/  R2UR UR6, R0.reuse ;  /* 0x00000000000672ca */ /* 0x040fe200000e0000 */
[----:B------:R-:W-:Y:S01]  /*00f0*/  UISETP.LT.AND UP0, UPT, UR14, URZ, UP0 ;  /* 0x000000ff0e00728c */ /* 0x000fe20008701270 */
[----:B------:R-:W-:Y:S01]  /*0100*/  ISETP.NE.AND P0, PT, R0, 0xc, PT ;  /* 0x0000000c0000780c */ /* 0x000fe20003f05270 */
[----:B------:R-:W-:-:S02]  /*0110*/  ULOP3.LUT UR8, UR4, 0x1, URZ, 0x3c, !UPT ;  /* 0x0000000104087892 */ /* 0x000fc4000f8e3cff */
[----:B------:R-:W-:Y:S02]  /*0120*/  USHF.L.U32 UR9, UR10, UR4, URZ ;  /* 0x000000040a097299 */ /* 0x000fe400080006ff */
[----:B------:R-:W-:-:S06]  /*0130*/  USHF.L.U32 UR4, UR10, UR8, URZ ;  /* 0x000000080a047299 */ /* 0x000fcc00080006ff */
[----:B------:R-:W-:Y:S02]  /*0140*/  UISETP.NE.AND UP5, UPT, UR6, URZ, UPT ;  /* 0x000000ff0600728c */ /* 0x000fe4000bfa5270 */
[----:B-----5:R-:W-:-:S06]  /*0150*/  ULOP3.LUT UR6, UR18, 0x1, URZ, 0xc0, !UPT ;  /* 0x0000000112067892 */ /* 0x020fcc000f8ec0ff */
[----:B------:R-:W-:Y:S01]  /*0160*/  IMAD.U32 R6, RZ, RZ, UR6 ;  /* 0x00000006ff067e24 */ /* 0x000fe2000f8e00ff */
[----:B------:R-:W-:Y:S02]  /*0170*/  UIADD3 UR6, UPT, UPT, UR7, -0x1, URZ ;  /* 0xffffffff07067890 */ /* 0x000fe4000fffe0ff */
[----:B------:R-:W-:Y:S01]  /*0180*/  @!UP5 UMOV UR5, 0x400 ;  /* 0x000004000005d882 */ /* 0x000fe20000000000 */
[----:B------:R-:W-:Y:S02]  /*0190*/  @!UP0 UIADD3 UR6, UPT, UPT, UR7, URZ, URZ ;  /* 0x000000ff07068290 */ /* 0x000fe4000fffe0ff */
[----:B------:R-:W-:-:S04]  /*01a0*/  @!UP5 UIADD3 UR12, UPT, UPT, -UR12, 0x100000, URZ ;  /* 0x001000000c0cd890 */ /* 0x000fc8000fffe1ff */
[----:B------:R-:W-:Y:S02]  /*01b0*/  @!UP5 USHF.L.U32 UR13, UR12, 0xb, URZ ;  /* 0x0000000b0c0dd899 */ /* 0x000fe400080006ff */
[----:B------:R-:W-:Y:S02]  /*01c0*/  @!UP5 USHF.L.U32 UR12, UR12, 0x1, URZ ;  /* 0x000000010c0cd899 */ /* 0x000fe400080006ff */
[----:B------:R-:W-:Y:S02]  /*01d0*/  @!UP5 ULEA UR15, UR14, UR5, 0x18 ;  /* 0x000000050e0fd291 */ /* 0x000fe4000f8ec0ff */
[----:B------:R-:W-:Y:S02]  /*01e0*/  ULOP3.LUT UR5, UR4, UR9, URZ, 0xfc, !UPT ;  /* 0x0000000904057292 */ /* 0x000fe4000f8efcff */
[----:B------:R-:W-:-:S04]  /*01f0*/  UIADD3 UR4, UPT, UPT, UR6, UR6, URZ ;  /* 0x0000000606047290 */ /* 0x000fc8000fffe0ff */
[----:B------:R-:W-:Y:S02]  /*0200*/  IMAD.U32 R7, RZ, RZ, UR5 ;  /* 0x00000005ff077e24 */ /* 0x000fe4000f8e00ff */
[----:B------:R-:W-:Y:S01]  /*0210*/  IMAD.U32 R3, RZ, RZ, UR4 ;  /* 0x00000004ff037e24 */ /* 0x000fe2000f8e00ff */
[----:B-1----:R-:W-:Y:S06]  /*0220*/  BRA.U UP5, `(.L_x_0) ;  /* 0x0000000105387547 */ /* 0x002fec000b800000 */
[----:B------:R-:W1:Y:S02]  /*0230*/  LDCU.64 UR4, c[0x0][0x348] ;  /* 0x00006900ff0477ac */ /* 0x000e640008000a00 */
[----:B-1----:R-:W-:Y:S02]  /*0240*/  UIADD3 UR10, UP3, UPT, UR4, 0x80, URZ ;  /* 0x00000080040a7890 */ /* 0x002fe4000ff7e0ff */
[----:B------:R-:W-:Y:S02]  /*0250*/  UIADD3 UR8, UP2, UPT, UR4, 0x100, URZ ;  /* 0x0000010004087890 */ /* 0x000fe4000ff5e0ff */
[----:B------:R-:W-:Y:S02]  /*0260*/  UIADD3 UR6, UP1, UPT, UR4, 0x180, URZ ;  /* 0x0000018004067890 */ /* 0x000fe4000ff3e0ff */
[----:B------:R-:W-:Y:S02]  /*0270*/  UIADD3 UR4, UP0, UPT, UR4, 0x200, URZ ;  /* 0x0000020004047890 */ /* 0x000fe4000ff1e0ff */
[----:B------:R-:W-:-:S02]  /*0280*/  UIADD3.X UR11, UPT, UPT, URZ, UR5, URZ, UP3, !UPT ;  /* 0x00000005ff0b7290 */ /* 0x000fc40009ffe4ff */
[----:B------:R-:W-:Y:S02]  /*0290*/  UIADD3.X UR9, UPT, UPT, URZ, UR5, URZ, UP2, !UPT ;  /* 0x00000005ff097290 */ /* 0x000fe400097fe4ff */
[----:B------:R-:W-:Y:S02]  /*02a0*/  UIADD3.X UR7, UPT, UPT, URZ, UR5, URZ, UP1, !UPT ;  /* 0x00000005ff077290 */ /* 0x000fe40008ffe4ff */
[----:B------:R-:W-:-:S03]  /*02b0*/  UIADD3.X UR5, UPT, UPT, URZ, UR5, URZ, UP0, !UPT ;  /* 0x00000005ff057290 */ /* 0x000fc600087fe4ff */
[----:B------:R1:W-:Y:S02]  /*02c0*/  UTMACCTL.PF [UR10] ;  /* 0x000000000a0079b9 */ /* 0x0003e40008040000 */
[----:B------:R1:W-:Y:S02]  /*02d0*/  UTMACCTL.PF [UR8] ;  /* 0x00000000080079b9 */ /* 0x0003e40008040000 */
[----:B------:R1:W-:Y:S02]  /*02e0*/  UTMACCTL.PF [UR6] ;  /* 0x00000000060079b9 */ /* 0x0003e40008040000 */
[----:B------:R1:W-:Y:S02]  /*02f0*/  UTMACCTL.PF [UR4] ;  /* 0x00000000040079b9 */ /* 0x0003e40008040000 */
[----:B-1----:R-:W-:Y:S01]  /*0300*/  NOP ;  /* 0x0000000000007918 */ /* 0x002fe20000000000 */
.L_x_0:
[----:B------:R-:W-:Y:S05]  /*0310*/  @P0 BRA `(.L_x_1) ;  /* 0x00000000002c0947 */ /* 0x000fea0003800000 */
[----:B------:R-:W1:Y:S01]  /*0320*/  S2UR UR6, SR_CgaCtaId ;  /* 0x00000000000679c3 */ /* 0x000e620000008800 */
[----:B------:R-:W-:Y:S01]  /*0330*/  UMOV UR4, 0x400 ;  /* 0x0000040000047882 */ /* 0x000fe20000000000 */
[----:B------:R-:W-:Y:S01]  /*0340*/  UMOV UR5, 0x20 ;  /* 0x0000002000057882 */ /* 0x000fe20000000000 */
[----:B------:R-:W-:Y:S01]  /*0350*/  ELECT P0, URZ, PT ;  /* 0x0000000000ff782f */ /* 0x000fe20003800000 */
[----:B-1----:R-:W-:Y:S02]  /*0360*/  ULEA UR6, UR6, UR4, 0x18 ;  /* 0x0000000406067291 */ /* 0x002fe4000f8ec0ff */
[----:B------:R-:W-:-:S04]  /*0370*/  UIADD3 UR4, UPT, UPT, -UR5, 0x100000, URZ ;  /* 0x0010000005047890 */ /* 0x000fc8000fffe1ff */
[----:B------:R-:W-:Y:S02]  /*0380*/  USHF.L.U32 UR5, UR4, 0xb, URZ ;  /* 0x0000000b04057899 */ /* 0x000fe400080006ff */
[----:B------:R-:W-:Y:S01]  /*0390*/  USHF.L.U32 UR4, UR4, 0x1, URZ ;  /* 0x0000000104047899 */ /* 0x000fe200080006ff */
[----:B------:R-:W1:Y:S11]  /*03a0*/  FENCE.VIEW.ASYNC.S ;  /* 0x00000000000073c6 */ /* 0x000e760000000000 */
[----:B-1----:R1:W2:Y:S01]  /*03b0*/  SYNCS.EXCH.64 URZ, [UR6+0x160], UR4 ;  /* 0x0001600406ff75b2 */ /* 0x0022a20008000100 */
[----:B------:R-:W-:Y:S01]  /*03c0*/  NOP ;  /* 0x0000000000007918 */ /* 0x000fe20000000000 */
.L_x_1:
[----:B------:R-:W-:Y:S01]  /*03d0*/  NOP ;  /* 0x0000000000007918 */ /* 0x000fe20000000000 */
[----:B------:R-:W3:Y:S02]  /*03e0*/  FENCE.VIEW.ASYNC.S ;  /* 0x00000000000073c6 */ /* 0x000ee40000000000 */
[----:B---3--:R3:W4:Y:S01]  /*03f0*/  @!UP5 SYNCS.EXCH.64 URZ, [UR15], UR12 ;  /* 0x0000000c0fffd5b2 */ /* 0x0087220008000100 */
[----:B------:R3:W5:Y:S01]  /*0400*/  @!UP5 SYNCS.EXCH.64 URZ, [UR15+0x8], UR12 ;  /* 0x0000080c0fffd5b2 */ /* 0x0007620008000100 */
[----:B------:R-:W-:Y:S05]  /*0410*/  BRA.U UP5, `(.L_x_2) ;  /* 0x0000000105a87547 */ /* 0x000fea000b800000 */
[----:B-1----:R-:W-:Y:S01]  /*0420*/  UMOV UR4, 0x400 ;  /* 0x0000040000047882 */ /* 0x002fe20000000000 */
[----:B------:R-:W-:Y:S01]  /*0430*/  UMOV UR6, 0x1 ;  /* 0x0000000100067882 */ /* 0x000fe20000000000 */
[----:B------:R-:W-:Y:S02]  /*0440*/  ULEA UR4, UR14, UR4, 0x18 ;  /* 0x000000040e047291 */ /* 0x000fe4000f8ec0ff */
[----:B------:R-:W-:-:S04]  /*0450*/  UIADD3 UR6, UPT, UPT, -UR6, 0x100000, URZ ;  /* 0x0010000006067890 */ /* 0x000fc8000fffe1ff */
[----:B------:R-:W-:Y:S02]  /*0460*/  USHF.L.U32 UR7, UR6, 0xb, URZ ;  /* 0x0000000b06077899 */ /* 0x000fe400080006ff */
[----:B------:R-:W-:Y:S01]  /*0470*/  USHF.L.U32 UR6, UR6, 0x1, URZ ;  /* 0x0000000106067899 */ /* 0x000fe200080006ff */
[----:B------:R-:W-:Y:S02]  /*0480*/  UMOV UR8, 0x200 ;  /* 0x0000020000087882 */ /* 0x000fe40000000000 */
[----:B------:R-:W-:-:S04]  /*0490*/  UIADD3 UR8, UPT, UPT, -UR8, 0x100000, URZ ;  /* 0x0010000008087890 */ /* 0x000fc8000fffe1ff */
[----:B------:R-:W-:Y:S02]  /*04a0*/  USHF.L.U32 UR9, UR8, 0xb, URZ ;  /* 0x0000000b08097899 */ /* 0x000fe400080006ff */
[----:B------:R-:W-:Y:S01]  /*04b0*/  USHF.L.U32 UR8, UR8, 0x1, URZ ;  /* 0x0000000108087899 */ /* 0x000fe200080006ff */
[----:B------:R-:W1:Y:S02]  /*04c0*/  FENCE.VIEW.ASYNC.S ;  /* 0x00000000000073c6 */ /* 0x000e640000000000 */
[----:B-1----:R1:W3:Y:S01]  /*04d0*/  SYNCS.EXCH.64 URZ, [UR4+0x10], UR6 ;  /* 0x0000100604ff75b2 */ /* 0x0022e20008000100 */
[----:B------:R1:W5:Y:S01]  /*04e0*/  SYNCS.EXCH.64 URZ, [UR4+0x18], UR6 ;  /* 0x0000180604ff75b2 */ /* 0x0003620008000100 */
[----:B------:R1:W4:Y:S01]  /*04f0*/  SYNCS.EXCH.64 URZ, [UR4+0x20], UR6 ;  /* 0x0000200604ff75b2 */ /* 0x0003220008000100 */
[----:B------:R1:W2:Y:S01]  /*0500*/  SYNCS.EXCH.64 URZ, [UR4+0x28], UR6 ;  /* 0x0000280604ff75b2 */ /* 0x0002a20008000100 */
[----:B------:R1:W1:Y:S01]  /*0510*/  SYNCS.EXCH.64 URZ, [UR4+0x30], UR6 ;  /* 0x0000300604ff75b2 */ /* 0x0002620008000100 */
        /* <DEDUP_REMOVED lines=25> */
[----:B--2345:R-:W-:Y:S01]  /*06b0*/  NOP ;  /* 0x0000000000007918 */ /* 0x03cfe20000000000 */
.L_x_2:
[----:B------:R-:W-:Y:S05]  /*06c0*/  BRA.U UP5, `(.L_x_3) ;  /* 0x0000000105807547 */ /* 0x000fea000b800000 */
[----:B-1----:R-:W-:Y:S01]  /*06d0*/  UMOV UR4, 0x400 ;  /* 0x0000040000047882 */ /* 0x002fe20000000000 */
[----:B------:R-:W-:Y:S01]  /*06e0*/  UMOV UR16, 0x8 ;  /* 0x0000000800107882 */ /* 0x000fe20000000000 */
[----:B------:R-:W-:Y:S01]  /*06f0*/  UMOV UR8, 0x1 ;  /* 0x0000000100087882 */ /* 0x000fe20000000000 */
[----:B------:R-:W-:Y:S02]  /*0700*/  ULEA UR4, UR14, UR4, 0x18 ;  /* 0x000000040e047291 */ /* 0x000fe4000f8ec0ff */
[----:B------:R-:W-:-:S04]  /*0710*/  UIADD3 UR16, UPT, UPT, -UR16, 0x100000, URZ ;  /* 0x0010000010107890 */ /* 0x000fc8000fffe1ff */
[----:B------:R-:W-:Y:S02]  /*0720*/  USHF.L.U32 UR17, UR16, 0xb, URZ ;  /* 0x0000000b10117899 */ /* 0x000fe400080006ff */
[----:B------:R-:W-:Y:S01]  /*0730*/  USHF.L.U32 UR16, UR16, 0x1, URZ ;  /* 0x0000000110107899 */ /* 0x000fe200080006ff */
[----:B---3--:R-:W-:Y:S01]  /*0740*/  UMOV UR12, 0x100 ;  /* 0x00000100000c7882 */ /* 0x008fe20000000000 */
[----:B------:R-:W-:-:S04]  /*0750*/  UIADD3 UR8, UPT, UPT, -UR8, 0x100000, URZ ;  /* 0x0010000008087890 */ /* 0x000fc8000fffe1ff */
[----:B------:R-:W-:Y:S02]  /*0760*/  USHF.L.U32 UR9, UR8, 0xb, URZ ;  /* 0x0000000b08097899 */ /* 0x000fe400080006ff */
[----:B------:R-:W-:Y:S01]  /*0770*/  USHF.L.U32 UR8, UR8, 0x1, URZ ;  /* 0x0000000108087899 */ /* 0x000fe200080006ff */
[----:B------:R-:W-:Y:S01]  /*0780*/  UMOV UR6, 0x80 ;  /* 0x0000008000067882 */ /* 0x000fe20000000000 */
[----:B------:R-:W-:-:S04]  /*0790*/  UIADD3 UR12, UPT, UPT, -UR12, 0x100000, URZ ;  /* 0x001000000c0c7890 */ /* 0x000fc8000fffe1ff */
[----:B------:R-:W-:Y:S02]  /*07a0*/  USHF.L.U32 UR13, UR12, 0xb, URZ ;  /* 0x0000000b0c0d7899 */ /* 0x000fe400080006ff */
[----:B------:R-:W-:Y:S01]  /*07b0*/  USHF.L.U32 UR12, UR12, 0x1, URZ ;  /* 0x000000010c0c7899 */ /* 0x000fe200080006ff */
[----:B------:R-:W-:Y:S01]  /*07c0*/  UMOV UR10, 0x20 ;  /* 0x00000020000a7882 */ /* 0x000fe20000000000 */
[----:B------:R-:W-:-:S04]  /*07d0*/  UIADD3 UR6, UPT, UPT, -UR6, 0x100000, URZ ;  /* 0x0010000006067890 */ /* 0x000fc8000fffe1ff */
[----:B------:R-:W-:Y:S02]  /*07e0*/  USHF.L.U32 UR7, UR6, 0xb, URZ ;  /* 0x0000000b06077899 */ /* 0x000fe400080006ff */
[----:B------:R-:W-:Y:S02]  /*07f0*/  USHF.L.U32 UR6, UR6, 0x1, URZ ;  /* 0x0000000106067899 */ /* 0x000fe400080006ff */
        /* <DEDUP_REMOVED lines=10> */
[----:B------:R1:W1:Y:S03]  /*08a0*/  SYNCS.EXCH.64 URZ, [UR4+0x130], UR6 ;  /* 0x0001300604ff75b2 */ /* 0x0002660008000100 */
[----:B------:R1:W1:Y:S01]  /*08b0*/  SYNCS.EXCH.64 URZ, [UR4+0x138], UR10 ;  /* 0x0001380a04ff75b2 */ /* 0x0002620008000100 */
[----:B------:R-:W-:Y:S01]  /*08c0*/  NOP ;  /* 0x0000000000007918 */ /* 0x000fe20000000000 */
.L_x_3:
[----:B------:R-:W-:Y:S01]  /*08d0*/  NOP ;  /* 0x0000000000007918 */ /* 0x000fe20000000000 */
[----:B------:R-:W-:Y:S05]  /*08e0*/  BRA.U !UP4, `(.L_x_4) ;  /* 0x000000010c087547 */ /* 0x000fea000b800000 */
[----:B-12345:R-:W-:Y:S01]  /*08f0*/  UCGABAR_ARV ;  /* 0x00000000000079c7 */ /* 0x03efe20008000000 */
[----:B------:R-:W-:Y:S05]  /*0900*/  BRA `(.L_x_5) ;  /* 0x0000000000047947 */ /* 0x000fea0003800000 */
.L_x_4:
[----:B-12345:R-:W-:Y:S01]  /*0910*/  NOP ;  /* 0x0000000000007918 */ /* 0x03efe20000000000 */
.L_x_5:
[----:B------:R-:W-:Y:S05]  /*0920*/  BRA.U !UP4, `(.L_x_6) ;  /* 0x000000010c0c7547 */ /* 0x000fea000b800000 */
[----:B------:R-:W-:Y:S01]  /*0930*/  UCGABAR_WAIT ;  /* 0x0000000000007dc7 */ /* 0x000fe20008000000 */
[----:B------:R-:W-:Y:S01]  /*0940*/  CCTL.IVALL ;  /* 0x00000000ff00798f */ /* 0x000fe20002000000 */
[----:B------:R-:W-:Y:S05]  /*0950*/  BRA `(.L_x_7) ;  /* 0x0000000000047947 */ /* 0x000fea0003800000 */
.L_x_6:
[----:B------:R-:W-:Y:S06]  /*0960*/  BAR.SYNC.DEFER_BLOCKING 0x0 ;  /* 0x0000000000007b1d */ /* 0x000fec0000010000 */
.L_x_7:
[----:B------:R-:W1:Y:S02]  /*0970*/  S2UR UR4, SR_CgaSize ;  /* 0x00000000000479c3 */ /* 0x000e640000008a00 */
[----:B-1----:R-:W-:-:S12]  /*0980*/  UIMAD UR4, UR4, -0xa0, URZ ;  /* 0xffffff60040478a4 */ /* 0x002fd8000f8e02ff */
[----:B------:R-:W1:Y:S01]  /*0990*/  LDCU UR4, c[0x0][UR4+0x2b0] ;  /* 0x00005600040477ac */ /* 0x000e620008000800 */
[----:B------:R-:W-:Y:S02]  /*09a0*/  I2FP.F32.U32 R2, UR18 ;  /* 0x0000001200027c45 */ /* 0x000fe40008201000 */
[----:B------:R-:W-:-:S03]  /*09b0*/  ISETP.GT.AND P0, PT, R0, 0x6, PT ;  /* 0x000000060000780c */ /* 0x000fc60003f04270 */
[----:B-1----:R-:W-:-:S06]  /*09c0*/  FMUL R2, R2, UR4 ;  /* 0x0000000402027c20 */ /* 0x002fcc0008400000 */
[----:B------:R-:W1:Y:S02]  /*09d0*/  F2I.U32.TRUNC.NTZ R2, R2 ;  /* 0x0000000200027305 */ /* 0x000e64000020f000 */
[----:B-1----:R-:W-:-:S13]  /*09e0*/  R2UR UR4, R2 ;  /* 0x00000000020472ca */ /* 0x002fda00000e0000 */
[----:B------:R-:W-:Y:S01]  /*09f0*/  IMAD.U32 R2, RZ, RZ, UR4 ;  /* 0x00000004ff027e24 */ /* 0x000fe2000f8e00ff */
[----:B------:R-:W-:Y:S05]  /*0a00*/  @P0 BRA `(.L_x_8) ;  /* 0x00000000003c0947 */ /* 0x000fea0003800000 */
[----:B------:R-:W-:-:S05]  /*0a10*/  IMAD.MOV.U32 R5, RZ, RZ, -0x4 ;  /* 0xfffffffcff057424 */ /* 0x000fca00078e00ff */
[----:B------:R-:W-:-:S05]  /*0a20*/  VIADDMNMX.U32 R5, R0, R5, 0x3, PT ;  /* 0x0000000300057446 */ /* 0x000fca0003800005 */
[----:B------:R-:W-:-:S04]  /*0a30*/  IMAD.SHL.U32 R8, R5, 0x4, RZ ;  /* 0x0000000405087824 */ /* 0x000fc800078e00ff */
[----:B------:R-:W1:Y:S02]  /*0a40*/  LDC R4, c[0x2][R8] ;  /* 0x0080000008047b82 */ /* 0x000e640000000800 */
[----:B-1----:R-:W-:-:S04]  /*0a50*/  SHF.R.S32.HI R5, RZ, 0x1f, R4 ;  /* 0x0000001fff057819 */ /* 0x002fc80000011404 */
.L_x_150:
[----:B------:R-:W-:Y:S05]  /*0a60*/  BRX R4 -0xa70                                                                                                                                                                                                      (*"BRANCH_TARGETS .L_x_151,.L_x_152,.L_x_153,.L_x_10"*) ;  /* 0xfffffff404647949 */ /* 0x000fea000383ffff */
.L_x_153:
[----:B------:R-:W-:-:S08]  /*0a70*/  NOP ;  /* 0x0000000000007918 */ /* 0x000fd00000000000 */
[----:B------:R-:W1:-:S00]  /*0a80*/  USETMAXREG.DEALLOC.CTAPOOL 0x30 ;  /* 0x00000030000079c8 */ /* 0x000e4000080e0500 */
[----:B-1----:R-:W-:Y:S05]  /*0a90*/  BRA `(.L_x_9) ;  /* 0x0000003800d07947 */ /* 0x002fea0003800000 */
.L_x_152:
[----:B------:R-:W-:-:S08]  /*0aa0*/  NOP ;  /* 0x0000000000007918 */ /* 0x000fd00000000000 */
[----:B------:R-:W1:-:S00]  /*0ab0*/  USETMAXREG.DEALLOC.CTAPOOL 0x30 ;  /* 0x00000030000079c8 */ /* 0x000e4000080e0500 */
[----:B-1----:R-:W-:Y:S05]  /*0ac0*/  BRA `(.L_x_9) ;  /* 0x0000003800c47947 */ /* 0x002fea0003800000 */
.L_x_151:
[----:B------:R-:W-:-:S08]  /*0ad0*/  NOP ;  /* 0x0000000000007918 */ /* 0x000fd00000000000 */
[----:B------:R-:W1:-:S00]  /*0ae0*/  USETMAXREG.DEALLOC.CTAPOOL 0x30 ;  /* 0x00000030000079c8 */ /* 0x000e4000080e0500 */
[----:B-1----:R-:W-:Y:S05]  /*0af0*/  BRA `(.L_x_9) ;  /* 0x0000003800b87947 */ /* 0x002fea0003800000 */
.L_x_8:
[----:B------:R-:W-:-:S05]  /*0b00*/  IMAD.MOV.U32 R5, RZ, RZ, -0x7 ;  /* 0xfffffff9ff057424 */ /* 0x000fca00078e00ff */
[----:B------:R-:W-:-:S05]  /*0b10*/  VIADDMNMX.U32 R5, R0, R5, 0x8, PT ;  /* 0x0000000800057446 */ /* 0x000fca0003800005 */
[----:B------:R-:W-:-:S04]  /*0b20*/  IMAD.SHL.U32 R8, R5, 0x4, RZ ;  /* 0x0000000405087824 */ /* 0x000fc800078e00ff */
[----:B------:R-:W1:Y:S02]  /*0b30*/  LDC R4, c[0x2][R8+0x10] ;  /* 0x0080040008047b82 */ /* 0x000e640000000800 */
[----:B-1----:R-:W-:-:S04]  /*0b40*/  SHF.R.S32.HI R5, RZ, 0x1f, R4 ;  /* 0x0000001fff057819 */ /* 0x002fc80000011404 */
.L_x_155:
[----:B------:R-:W-:Y:S05]  /*0b50*/  BRX R4 -0xb60                                                                                                                                                                                                      (*"BRANCH_TARGETS .L_x_156,.L_x_157,.L_x_163"*) ;  /* 0xfffffff404287949 */ /* 0x000fea000383ffff */
.L_x_157:
[----:B------:R-:W-:-:S13]  /*0b60*/  ISETP.NE.AND P0, PT, R0, 0xf, PT ;  /* 0x0000000f0000780c */ /* 0x000fda0003f05270 */
[----:B------:R-:W-:Y:S05]  /*0b70*/  @P0 BRA `(.L_x_10) ;  /* 0x0000001800880947 */ /* 0x000fea0003800000 */
[----:B------:R-:W-:-:S08]  /*0b80*/  NOP ;  /* 0x0000000000007918 */ /* 0x000fd00000000000 */
[----:B------:R-:W1:-:S00]  /*0b90*/  USETMAXREG.DEALLOC.CTAPOOL 0x30 ;  /* 0x00000030000079c8 */ /* 0x000e4000080e0500 */
[----:B-1----:R-:W-:Y:S05]  /*0ba0*/  BRA `(.L_x_9) ;  /* 0x00000038008c7947 */ /* 0x002fea0003800000 */
.L_x_156:
[----:B------:R-:W-:-:S08]  /*0bb0*/  NOP ;  /* 0x0000000000007918 */ /* 0x000fd00000000000 */
[----:B------:R-:W1:-:S00]  /*0bc0*/  USETMAXREG.DEALLOC.CTAPOOL 0x30 ;  /* 0x00000030000079c8 */ /* 0x000e4000080e0500 */
[----:B-1----:R-:W-:Y:S05]  /*0bd0*/  BRA `(.L_x_9) ;  /* 0x0000003800807947 */ /* 0x002fea0003800000 */
.L_x_163:
[----:B------:R-:W-:-:S08]  /*0be0*/  NOP ;  /* 0x0000000000007918 */ /* 0x000fd00000000000 */
[----:B------:R-:W1:-:S00]  /*0bf0*/  USETMAXREG.DEALLOC.CTAPOOL 0x30 ;  /* 0x00000030000079c8 */ /* 0x000e4000080e0500 */
[----:B------:R-:W2:Y:S01]  /*0c00*/  LDCU UR4, c[0x0][0x610] ;  /* 0x0000c200ff0477ac */ /* 0x000ea20008000800 */
[----:B-1----:R-:W-:Y:S01]  /*0c10*/  R2UR UR11, R2 ;  /* 0x00000000020b72ca */ /* 0x002fe200000e0000 */
[----:B------:R-:W-:Y:S02]  /*0c20*/  HFMA2 R5, -RZ, RZ, 0, 5.9604644775390625e-08 ;  /* 0x00000001ff057431 */ /* 0x000fe400000001ff */
[----:B------:R-:W-:Y:S01]  /*0c30*/  IMAD.MOV.U32 R9, RZ, RZ, 0x1 ;  /* 0x00000001ff097424 */ /* 0x000fe200078e00ff */
[----:B------:R-:W1:Y:S01]  /*0c40*/  LDCU.U8 UR9, c[0x0][0x614] ;  /* 0x0000c280ff0977ac */ /* 0x000e620008000000 */
[----:B------:R-:W3:Y:S01]  /*0c50*/  LDCU.U8 UR6, c[0x0][0x615] ;  /* 0x0000c2a0ff0677ac */ /* 0x000ee20008000000 */
[----:B------:R-:W4:Y:S01]  /*0c60*/  LDCU UR7, c[0x0][0x38c] ;  /* 0x00007180ff0777ac */ /* 0x000f220008000800 */
[----:B------:R-:W5:Y:S06]  /*0c70*/  LDCU UR8, c[0x0][0x61c] ;  /* 0x0000c380ff0877ac */ /* 0x000f6c0008000800 */
[----:B--2---:R-:W-:Y:S01]  /*0c80*/  UIMAD.WIDE.U32 UR4, UR11, UR4, URZ ;  /* 0x000000040b0472a5 */ /* 0x004fe2000f8e00ff */
[----:B------:R-:W2:Y:S03]  /*0c90*/  LDCU UR10, c[0x0][0x624] ;  /* 0x0000c480ff0a77ac */ /* 0x000ea60008000800 */
[----:B------:R-:W-:Y:S01]  /*0ca0*/  UIADD3 UR4, UPT, UPT, UR11, -UR5, URZ ;  /* 0x800000050b047290 */ /* 0x000fe2000fffe0ff */
[----:B------:R-:W2:Y:S03]  /*0cb0*/  LDCU.U8 UR12, c[0x0][0x620] ;  /* 0x0000c400ff0c77ac */ /* 0x000ea60008000000 */
[----:B-1----:R-:W-:-:S02]  /*0cc0*/  USHF.R.U32.HI UR4, URZ, UR9, UR4 ;  /* 0x00000009ff047299 */ /* 0x002fc40008011604 */
[----:B----4-:R-:W-:Y:S02]  /*0cd0*/  UIADD3 UR9, UPT, UPT, UR7, -0x1, URZ ;  /* 0xffffffff07097890 */ /* 0x010fe4000fffe0ff */
[----:B------:R-:W-:Y:S02]  /*0ce0*/  UIADD3 UR4, UPT, UPT, UR5, UR4, URZ ;  /* 0x0000000405047290 */ /* 0x000fe4000fffe0ff */
[----:B------:R-:W-:Y:S02]  /*0cf0*/  UISETP.GT.AND UP1, UPT, UR7, URZ, UPT ;  /* 0x000000ff0700728c */ /* 0x000fe4000bf24270 */
[----:B---3--:R-:W-:Y:S02]  /*0d00*/  USHF.R.U32.HI UR76, URZ, UR6, UR4 ;  /* 0x00000006ff4c7299 */ /* 0x008fe40008011604 */
[----:B------:R-:W-:Y:S02]  /*0d10*/  UIADD3 UR6, UPT, UPT, -UR7, URZ, URZ ;  /* 0x000000ff07067290 */ /* 0x000fe4000fffe1ff */
[----:B-----5:R-:W-:-:S02]  /*0d20*/  UIMAD.WIDE.U32 UR4, UR76, UR8, URZ ;  /* 0x000000084c0472a5 */ /* 0x020fc4000f8e00ff */
[----:B------:R-:W-:Y:S02]  /*0d30*/  USHF.R.S32.HI UR6, URZ, 0x1f, UR6 ;  /* 0x0000001fff067899 */ /* 0x000fe40008011406 */
[----:B------:R-:W-:Y:S02]  /*0d40*/  USHF.R.S32.HI UR8, URZ, 0x1f, UR9 ;  /* 0x0000001fff087899 */ /* 0x000fe40008011409 */
[----:B------:R-:W-:Y:S02]  /*0d50*/  ULEA.HI UR7, UR6, -UR7, URZ, 0x7 ;  /* 0x8000000706077291 */ /* 0x000fe4000f8f38ff */
[----:B------:R-:W-:Y:S01]  /*0d60*/  ULEA.HI UR8, UR8, UR9, URZ, 0x7 ;  /* 0x0000000908087291 */ /* 0x000fe2000f8f38ff */
[----:B------:R-:W-:Y:S01]  /*0d70*/  UMOV UR6, UR5 ;  /* 0x0000000500067c82 */ /* 0x000fe20008000000 */
[----:B------:R-:W-:Y:S02]  /*0d80*/  USHF.R.S32.HI UR4, URZ, 0x7, UR7 ;  /* 0x00000007ff047899 */ /* 0x000fe40008011407 */
[----:B------:R-:W-:-:S02]  /*0d90*/  UIADD3 UR5, UPT, UPT, UR76, -UR6, URZ ;  /* 0x800000064c057290 */ /* 0x000fc4000fffe0ff */
[----:B--2---:R-:W-:Y:S02]  /*0da0*/  UISETP.GE.AND UP0, UPT, UR11, UR10, UPT ;  /* 0x0000000a0b00728c */ /* 0x004fe4000bf06270 */
[----:B------:R-:W-:Y:S02]  /*0db0*/  USHF.R.U32.HI UR7, URZ, UR12, UR5 ;  /* 0x0000000cff077299 */ /* 0x000fe40008011605 */
[----:B------:R-:W-:Y:S02]  /*0dc0*/  ULEA.HI.SX32 UR8, UR8, 0x1, 0x19 ;  /* 0x0000000108087891 */ /* 0x000fe4000f8fcaff */
[----:B------:R-:W-:Y:S02]  /*0dd0*/  UIADD3 UR5, UPT, UPT, -UR4, URZ, URZ ;  /* 0x000000ff04057290 */ /* 0x000fe4000fffe1ff */
[----:B------:R-:W-:Y:S01]  /*0de0*/  UIADD3 UR7, UPT, UPT, UR6, UR7, URZ ;  /* 0x0000000706077290 */ /* 0x000fe2000fffe0ff */
[----:B------:R-:W-:-:S04]  /*0df0*/  UMOV UR4, URZ ;  /* 0x000000ff00047c82 */ /* 0x000fc80008000000 */
[----:B------:R-:W-:Y:S02]  /*0e00*/  @!UP1 UMOV UR8, UR5 ;  /* 0x0000000500089c82 */ /* 0x000fe40008000000 */
[----:B------:R-:W-:Y:S01]  /*0e10*/  IMAD.U32 R10, RZ, RZ, UR8 ;  /* 0x00000008ff0a7e24 */ /* 0x000fe2000f8e00ff */
[----:B------:R-:W-:Y:S06]  /*0e20*/  BRA.U UP0, `(.L_x_11) ;  /* 0x0000001100a47547 */ /* 0x000fec000b800000 */
[----:B------:R-:W1:Y:S01]  /*0e30*/  LDCU.U8 UR10, c[0x0][0x621] ;  /* 0x0000c420ff0a77ac */ /* 0x000e620008000000 */
[----:B------:R-:W-:Y:S01]  /*0e40*/  R2UR UR11, R10 ;  /* 0x000000000a0b72ca */ /* 0x000fe200000e0000 */
[----:B------:R-:W-:Y:S01]  /*0e50*/  IMAD.MOV.U32 R5, RZ, RZ, 0x1 ;  /* 0x00000001ff057424 */ /* 0x000fe200078e00ff */
[----:B------:R-:W-:Y:S01]  /*0e60*/  R2UR UR9, R6 ;  /* 0x00000000060972ca */ /* 0x000fe200000e0000 */
[----:B------:R-:W2:Y:S01]  /*0e70*/  LDCU UR6, c[0x0][0x618] ;  /* 0x0000c300ff0677ac */ /* 0x000ea20008000800 */
[----:B------:R-:W-:Y:S01]  /*0e80*/  R2UR UR8, R2 ;  /* 0x00000000020872ca */ /* 0x000fe200000e0000 */
[----:B------:R-:W-:Y:S01]  /*0e90*/  IMAD.MOV.U32 R9, RZ, RZ, 0x1 ;  /* 0x00000001ff097424 */ /* 0x000fe200078e00ff */
[----:B------:R-:W3:Y:S01]  /*0ea0*/  LDCU UR5, c[0x0][0x60c] ;  /* 0x0000c180ff0577ac */ /* 0x000ee20008000800 */
[----:B------:R-:W-:Y:S01]  /*0eb0*/  UMOV UR4, 0x400 ;  /* 0x0000040000047882 */ /* 0x000fe20000000000 */
[----:B------:R-:W-:-:S05]  /*0ec0*/  UIADD3 UR67, UPT, UPT, -UR76, URZ, URZ ;  /* 0x000000ff4c437290 */ /* 0x000fca000fffe1ff */
[----:B------:R-:W-:Y:S02]  /*0ed0*/  UIADD3 UR15, UPT, UPT, UR11, -0x1, URZ ;  /* 0xffffffff0b0f7890 */ /* 0x000fe4000fffe0ff */
[----:B------:R-:W-:Y:S02]  /*0ee0*/  UIMAD UR58, UR9, 0x30, URZ ;  /* 0x00000030093a78a4 */ /* 0x000fe4000f8e02ff */
[----:B-1----:R-:W-:Y:S02]  /*0ef0*/  USHF.R.U32.HI UR77, URZ, UR10, UR7 ;  /* 0x0000000aff4d7299 */ /* 0x002fe40008011607 */
[----:B------:R-:W-:Y:S02]  /*0f00*/  ULEA UR7, UR14, UR4, 0x18 ;  /* 0x000000040e077291 */ /* 0x000fe4000f8ec0ff */
[----:B------:R-:W-:Y:S02]  /*0f10*/  UIADD3 UR4, UPT, UPT, -UR77, URZ, URZ ;  /* 0x000000ff4d047290 */ /* 0x000fe4000fffe1ff */
[----:B------:R-:W-:-:S02]  /*0f20*/  USHF.L.U32 UR59, UR15, 0x7, URZ ;  /* 0x000000070f3b7899 */ /* 0x000fc400080006ff */
[----:B--2---:R-:W-:Y:S02]  /*0f30*/  UIMAD UR76, UR4, UR6, UR76 ;  /* 0x00000006044c72a4 */ /* 0x004fe4000f8e024c */
[----:B------:R-:W-:Y:S01]  /*0f40*/  UIADD3 UR62, UPT, UPT, UR11, 0x1fffffe, URZ ;  /* 0x01fffffe0b3e7890 */ /* 0x000fe2000fffe0ff */
[----:B------:R-:W1:Y:S01]  /*0f50*/  LDCU.64 UR70, c[0x0][0x348] ;  /* 0x00006900ff4677ac */ /* 0x000e620008000a00 */
[----:B---3--:R-:W-:Y:S02]  /*0f60*/  UIMAD UR67, UR67, UR5, UR8 ;  /* 0x00000005434372a4 */ /* 0x008fe4000f8e0208 */
[----:B------:R-:W-:Y:S02]  /*0f70*/  UIADD3 UR18, UPT, UPT, UR58, 0x10, URZ ;  /* 0x000000103a127890 */ /* 0x000fe4000fffe0ff */
[----:B------:R-:W-:Y:S02]  /*0f80*/  UIADD3 UR10, UPT, UPT, UR58, 0x20, URZ ;  /* 0x000000203a0a7890 */ /* 0x000fe4000fffe0ff */
[----:B------:R-:W-:-:S02]  /*0f90*/  ULEA UR75, UR9, UR59, 0x6 ;  /* 0x0000003b094b7291 */ /* 0x000fc4000f8e30ff */
[----:B------:R-:W-:Y:S02]  /*0fa0*/  ULOP3.LUT UR65, UR7, 0xfefffc00, URZ, 0xc0, !UPT ;  /* 0xfefffc0007417892 */ /* 0x000fe4000f8ec0ff */
[----:B------:R-:W-:Y:S01]  /*0fb0*/  UISETP.NE.AND UP0, UPT, UR9, URZ, UPT ;  /* 0x000000ff0900728c */ /* 0x000fe2000bf05270 */
[----:B------:R-:W-:Y:S01]  /*0fc0*/  UMOV UR4, URZ ;  /* 0x000000ff00047c82 */ /* 0x000fe20008000000 */
[----:B------:R-:W-:-:S09]  /*0fd0*/  UMOV UR63, UR8 ;  /* 0x00000008003f7c82 */ /* 0x000fd20008000000 */
.L_x_24:
[----:B------:R-:W-:Y:S01]  /*0fe0*/  ULEA UR5, UR4, UR7, 0x3 ;  /* 0x0000000704057291 */ /* 0x000fe2000f8e18ff */
[----:B------:R-:W-:Y:S01]  /*0ff0*/  SHF.L.U32 R12, R5, 0x1f, RZ ;  /* 0x0000001f050c7819 */ /* 0x000fe200000006ff */
[----:B------:R-:W-:Y:S02]  /*1000*/  UIMAD UR72, UR4, 0x3000, UR7 ;  /* 0x00003000044878a4 */ /* 0x000fe4000f8e0207 */
[----:B-1----:R-:W-:Y:S02]  /*1010*/  UIADD3 UR13, UP3, UPT, UR70, 0x100, URZ ;  /* 0x00000100460d7890 */ /* 0x002fe4000ff7e0ff */
[----:B------:R-:W-:Y:S02]  /*1020*/  UIMAD UR32, UR4, 0x3000, UR7 ;  /* 0x00003000042078a4 */ /* 0x000fe4000f8e0207 */
[----:B------:R-:W-:Y:S01]  /*1030*/  UIADD3 UR9, UP2, UPT, UR70, 0x100, URZ ;  /* 0x0000010046097890 */ /* 0x000fe2000ff5e0ff */
[----:B------:R-:W1:Y:S01]  /*1040*/  SYNCS.PHASECHK.TRANS64.TRYWAIT P0, [UR5+0x80], R12 ;  /* 0x0000800cff0075a7 */ /* 0x000e620008001105 */
[----:B------:R-:W-:-:S02]  /*1050*/  UIADD3 UR73, UPT, UPT, UR5, 0x10, URZ ;  /* 0x0000001005497890 */ /* 0x000fc4000fffe0ff */
[----:B------:R-:W-:Y:S02]  /*1060*/  UIMAD UR24, UR4, 0x3000, UR7 ;  /* 0x00003000041878a4 */ /* 0x000fe4000f8e0207 */
[----:B------:R-:W-:Y:S02]  /*1070*/  UIADD3 UR6, UP1, UPT, UR70, 0x100, URZ ;  /* 0x0000010046067890 */ /* 0x000fe4000ff3e0ff */
[----:B------:R-:W-:Y:S02]  /*1080*/  UIADD3.X UR12, UPT, UPT, URZ, UR71, URZ, UP3, !UPT ;  /* 0x00000047ff0c7290 */ /* 0x000fe40009ffe4ff */
[----:B------:R-:W-:Y:S02]  /*1090*/  UIADD3.X UR8, UPT, UPT, URZ, UR71, URZ, UP2, !UPT ;  /* 0x00000047ff087290 */ /* 0x000fe400097fe4ff */
[----:B------:R-:W-:Y:S02]  /*10a0*/  UIADD3 UR72, UPT, UPT, UR72, 0xc800, URZ ;  /* 0x0000c80048487890 */ /* 0x000fe4000fffe0ff */
[----:B------:R-:W-:-:S02]  /*10b0*/  UIADD3 UR32, UPT, UPT, UR32, 0xd800, URZ ;  /* 0x0000d80020207890 */ /* 0x000fc4000fffe0ff */
[----:B------:R-:W-:Y:S02]  /*10c0*/  ULOP3.LUT UR73, UR73, 0xfefffff8, URZ, 0xc0, !UPT ;  /* 0xfefffff849497892 */ /* 0x000fe4000f8ec0ff */
[----:B------:R-:W-:Y:S01]  /*10d0*/  UPLOP3.LUT UP6, UPT, UPT, UPT, UP0, 0x80, 0x8 ;  /* 0x000000000008789c */ /* 0x000fe20003fcf000 */
[----:B------:R-:W-:Y:S01]  /*10e0*/  UMOV UR74, URZ ;  /* 0x000000ff004a7c82 */ /* 0x000fe20008000000 */
[----:B------:R-:W-:Y:S01]  /*10f0*/  UMOV UR34, 0x20 ;  /* 0x0000002000227882 */ /* 0x000fe20000000000 */
[----:B-1----:R-:W-:Y:S08]  /*1100*/  @!P0 BRA `(.L_x_12) ;  /* 0x000000a000008947 */ /* 0x002ff00003800000 */
.L_x_93:
[----:B------:R-:W-:Y:S02]  /*1110*/  ULOP3.LUT UR13, UR13, UR12, URZ, 0x3c, !UPT ;  /* 0x0000000c0d0d7292 */ /* 0x000fe4000f8e3cff */
[----:B------:R-:W-:Y:S02]  /*1120*/  ULOP3.LUT UR9, UR9, UR8, URZ, 0x3c, !UPT ;  /* 0x0000000809097292 */ /* 0x000fe4000f8e3cff */
[----:B------:R-:W-:Y:S02]  /*1130*/  ULOP3.LUT UR12, UR13, UR12, URZ, 0x3c, !UPT ;  /* 0x0000000c0d0c7292 */ /* 0x000fe4000f8e3cff */
[----:B------:R-:W-:Y:S02]  /*1140*/  ULOP3.LUT UR8, UR9, UR8, URZ, 0x3c, !UPT ;  /* 0x0000000809087292 */ /* 0x000fe4000f8e3cff */
[----:B------:R-:W-:Y:S01]  /*1150*/  UIADD3 UR24, UPT, UPT, UR24, 0xe800, URZ ;  /* 0x0000e80018187890 */ /* 0x000fe2000fffe0ff */
[----:B------:R-:W-:Y:S01]  /*1160*/  UMOV UR35, UR75 ;  /* 0x0000004b00237c82 */ /* 0x000fe20008000000 */
[----:B------:R-:W-:Y:S01]  /*1170*/  UMOV UR36, UR76 ;  /* 0x0000004c00247c82 */ /* 0x000fe20008000000 */
[----:B------:R-:W-:Y:S01]  /*1180*/  UMOV UR37, UR77 ;  /* 0x0000004d00257c82 */ /* 0x000fe20008000000 */
[----:B------:R-:W-:-:S02]  /*1190*/  ULOP3.LUT UR13, UR13, UR12, URZ, 0x3c, !UPT ;  /* 0x0000000c0d0d7292 */ /* 0x000fc4000f8e3cff */
[----:B------:R-:W-:Y:S01]  /*11a0*/  ULOP3.LUT UR9, UR9, UR8, URZ, 0x3c, !UPT ;  /* 0x0000000809097292 */ /* 0x000fe2000f8e3cff */
[----:B------:R-:W-:Y:S01]  /*11b0*/  UMOV UR33, UR73 ;  /* 0x0000004900217c82 */ /* 0x000fe20008000000 */
[----:B------:R-:W-:Y:S10]  /*11c0*/  BRA.U UP6, `(.L_x_13) ;  /* 0x00000001060c7547 */ /* 0x000ff4000b800000 */
[----:B------:R-:W-:-:S13]  /*11d0*/  ELECT P0, URZ, PT ;  /* 0x0000000000ff782f */ /* 0x000fda0003800000 */
[----:B-1----:R-:W-:-:S04]  /*11e0*/  @P0 MOV R4, 0x6000 ;  /* 0x0000600000040802 */ /* 0x002fc80000000f00 */
[----:B------:R2:W-:Y:S03]  /*11f0*/  @P0 SYNCS.ARRIVE.TRANS64 RZ, [UR5+0x10], R4 ;  /* 0x00001004ffff09a7 */ /* 0x0005e60008000005 */
.L_x_13:
[----:B------:R3:W-:Y:S01]  /*1200*/  UTMALDG.4D.2CTA [UR72], [UR12], desc[URZ] ;  /* 0x0000ff480c0075b4 */ /* 0x0007e20008219000 */
[----:B------:R-:W-:Y:S01]  /*1210*/  SHF.L.U32 R12, R9, 0x1f, RZ ;  /* 0x0000001f090c7819 */ /* 0x000fe200000006ff */
[----:B------:R-:W-:Y:S01]  /*1220*/  UMOV UR26, 0x40 ;  /* 0x00000040001a7882 */ /* 0x000fe20000000000 */
[----:B------:R-:W-:Y:S01]  /*1230*/  UMOV UR27, UR75 ;  /* 0x0000004b001b7c82 */ /* 0x000fe20008000000 */
[----:B------:R-:W-:Y:S01]  /*1240*/  UMOV UR28, UR76 ;  /* 0x0000004c001c7c82 */ /* 0x000fe20008000000 */
[----:B------:R-:W-:Y:S01]  /*1250*/  UMOV UR29, UR77 ;  /* 0x0000004d001d7c82 */ /* 0x000fe20008000000 */
[----:B------:R-:W-:Y:S01]  /*1260*/  UMOV UR25, UR73 ;  /* 0x0000004900197c82 */ /* 0x000fe20008000000 */
[----:B------:R-:W-:Y:S01]  /*1270*/  R2UR UR5, R6 ;  /* 0x00000000060572ca */ /* 0x000fe200000e0000 */
[----:B------:R4:W-:Y:S01]  /*1280*/  UTMALDG.4D.2CTA [UR32], [UR8], desc[URZ] ;  /* 0x0000ff20080075b4 */ /* 0x0009e20008219000 */
[----:B------:R-:W-:Y:S02]  /*1290*/  UIADD3 UR4, UPT, UPT, UR4, 0x1, URZ ;  /* 0x0000000104047890 */ /* 0x000fe4000fffe0ff */
[----:B------:R-:W-:Y:S01]  /*12a0*/  UIADD3 UR64, UPT, UPT, UR7, 0x6800, URZ ;  /* 0x0000680007407890 */ /* 0x000fe2000fffe0ff */
[----:B------:R-:W-:Y:S01]  /*12b0*/  UMOV UR66, URZ ;  /* 0x000000ff00427c82 */ /* 0x000fe20008000000 */
[----:B------:R-:W-:Y:S01]  /*12c0*/  UMOV UR68, UR76 ;  /* 0x0000004c00447c82 */ /* 0x000fe20008000000 */
[----:B------:R-:W-:-:S06]  /*12d0*/  UMOV UR69, UR77 ;  /* 0x0000004d00457c82 */ /* 0x000fcc0008000000 */
[----:B------:R-:W-:-:S04]  /*12e0*/  ULEA UR67, UR67, UR5, 0x1 ;  /* 0x0000000543437291 */ /* 0x000fc8000f8e08ff */
[----:B------:R-:W-:Y:S02]  /*12f0*/  USHF.L.U32 UR67, UR67, 0x7, URZ ;  /* 0x0000000743437899 */ /* 0x000fe400080006ff */
[----:B---3--:R-:W-:-:S04]  /*1300*/  UIADD3 UR13, UP3, UPT, UR70, 0x80, URZ ;  /* 0x00000080460d7890 */ /* 0x008fc8000ff7e0ff */
[----:B------:R-:W-:Y:S02]  /*1310*/  UIADD3.X UR12, UPT, UPT, URZ, UR71, URZ, UP3, !UPT ;  /* 0x00000047ff0c7290 */ /* 0x000fe40009ffe4ff */
[----:B----4-:R-:W-:Y:S01]  /*1320*/  UIADD3.X UR9, UPT, UPT, URZ, UR71, URZ, UP1, !UPT ;  /* 0x00000047ff097290 */ /* 0x010fe20008ffe4ff */
[----:B------:R-:W-:Y:S01]  /*1330*/  UMOV UR8, UR6 ;  /* 0x0000000600087c82 */ /* 0x000fe20008000000 */
[----:B------:R-:W-:Y:S02]  /*1340*/  UIADD3 UR14, UP1, UPT, UR70, 0x80, URZ ;  /* 0x00000080460e7890 */ /* 0x000fe4000ff3e0ff */
[----:B------:R-:W-:Y:S02]  /*1350*/  UIADD3 UR32, UPT, UPT, UR7, 0x8800, URZ ;  /* 0x0000880007207890 */ /* 0x000fe4000fffe0ff */
[----:B------:R-:W-:-:S03]  /*1360*/  UIADD3.X UR11, UPT, UPT, URZ, UR71, URZ, UP1, !UPT ;  /* 0x00000047ff0b7290 */ /* 0x000fc60008ffe4ff */
[----:B------:R3:W-:Y:S01]  /*1370*/  UTMALDG.4D.2CTA [UR24], [UR8], desc[URZ] ;  /* 0x0000ff18080075b4 */ /* 0x0007e20008219000 */
[----:B------:R-:W4:Y:S01]  /*1380*/  SYNCS.PHASECHK.TRANS64.TRYWAIT P0, [UR7+0x8], R12 ;  /* 0x0000080cff0075a7 */ /* 0x000f220008001107 */
[----:B------:R-:W-:Y:S01]  /*1390*/  UMOV UR34, 0x20 ;  /* 0x0000002000227882 */ /* 0x000fe20000000000 */
[----:B------:R-:W-:Y:S01]  /*13a0*/  UMOV UR33, UR65 ;  /* 0x0000004100217c82 */ /* 0x000fe20008000000 */
[----:B---3--:R-:W-:Y:S02]  /*13b0*/  UIADD3 UR9, UP2, UPT, UR70, 0x80, URZ ;  /* 0x0000008046097890 */ /* 0x008fe4000ff5e0ff */
[----:B------:R-:W-:Y:S02]  /*13c0*/  UIADD3 UR24, UPT, UPT, UR7, 0xa800, URZ ;  /* 0x0000a80007187890 */ /* 0x000fe4000fffe0ff */
[----:B------:R-:W-:Y:S02]  /*13d0*/  UIADD3.X UR8, UPT, UPT, URZ, UR71, URZ, UP2, !UPT ;  /* 0x00000047ff087290 */ /* 0x000fe400097fe4ff */
[----:B------:R-:W-:-:S04]  /*13e0*/  UISETP.NE.AND UP2, UPT, UR4, 0xe, UPT ;  /* 0x0000000e0400788c */ /* 0x000fc8000bf45270 */
[----:B------:R-:W-:Y:S01]  /*13f0*/  USEL UR5, UR4, URZ, UP2 ;  /* 0x000000ff04057287 */ /* 0x000fe20009000000 */
[----:B----4-:R-:W-:Y:S11]  /*1400*/  @!P0 BRA `(.L_x_14) ;  /* 0x0000009c005c8947 */ /* 0x010ff60003800000 */
.L_x_95:
[----:B------:R-:W-:Y:S02]  /*1410*/  ULOP3.LUT UR13, UR13, UR12, URZ, 0x3c, !UPT ;  /* 0x0000000c0d0d7292 */ /* 0x000fe4000f8e3cff */
[----:B------:R-:W-:Y:S02]  /*1420*/  ULOP3.LUT UR9, UR9, UR8, URZ, 0x3c, !UPT ;  /* 0x0000000809097292 */ /* 0x000fe4000f8e3cff */
[----:B------:R-:W-:Y:S02]  /*1430*/  ULOP3.LUT UR12, UR13, UR12, URZ, 0x3c, !UPT ;  /* 0x0000000c0d0c7292 */ /* 0x000fe4000f8e3cff */
[----:B------:R-:W-:Y:S02]  /*1440*/  ULOP3.LUT UR8, UR9, UR8, URZ, 0x3c, !UPT ;  /* 0x0000000809087292 */ /* 0x000fe4000f8e3cff */
[----:B------:R-:W-:Y:S01]  /*1450*/  USEL UR6, URZ, 0x1, UP2 ;  /* 0x00000001ff067887 */ /* 0x000fe20009000000 */
[----:B------:R-:W-:Y:S01]  /*1460*/  UMOV UR36, UR76 ;  /* 0x0000004c00247c82 */ /* 0x000fe20008000000 */
[----:B------:R-:W-:Y:S01]  /*1470*/  UMOV UR37, UR77 ;  /* 0x0000004d00257c82 */ /* 0x000fe20008000000 */
[----:B------:R-:W-:Y:S01]  /*1480*/  UMOV UR26, 0x40 ;  /* 0x00000040001a7882 */ /* 0x000fe20000000000 */
[----:B------:R-:W-:-:S02]  /*1490*/  ULOP3.LUT UR13, UR13, UR12, URZ, 0x3c, !UPT ;  /* 0x0000000c0d0d7292 */ /* 0x000fc4000f8e3cff */
[----:B------:R-:W-:Y:S01]  /*14a0*/  ULOP3.LUT UR9, UR9, UR8, URZ, 0x3c, !UPT ;  /* 0x0000000809097292 */ /* 0x000fe2000f8e3cff */
[----:B------:R-:W-:Y:S01]  /*14b0*/  UMOV UR35, UR67 ;  /* 0x0000004300237c82 */ /* 0x000fe20008000000 */
[----:B------:R-:W-:Y:S10]  /*14c0*/  BRA.U UP6, `(.L_x_15) ;  /* 0x00000001060c7547 */ /* 0x000ff4000b800000 */
[----:B------:R-:W-:-:S13]  /*14d0*/  ELECT P0, URZ, PT ;  /* 0x0000000000ff782f */ /* 0x000fda0003800000 */
[----:B-12---:R-:W-:-:S04]  /*14e0*/  @P0 MOV R4, 0xc000 ;  /* 0x0000c00000040802 */ /* 0x006fc80000000f00 */
[----:B------:R3:W-:Y:S03]  /*14f0*/  @P0 SYNCS.ARRIVE.TRANS64 RZ, [UR7], R4 ;  /* 0x00000004ffff09a7 */ /* 0x0007e60008000007 */
.L_x_15:
[----:B------:R-:W-:Y:S01]  /*1500*/  ULEA UR4, UR5, UR7, 0x3 ;  /* 0x0000000705047291 */ /* 0x000fe2000f8e18ff */
[----:B------:R-:W-:Y:S01]  /*1510*/  LOP3.LUT R5, R5, UR6, RZ, 0x3c, !PT ;  /* 0x0000000605057c12 */ /* 0x000fe2000f8e3cff */
[----:B------:R4:W-:Y:S01]  /*1520*/  UTMALDG.4D.2CTA [UR64], [UR12], desc[URZ] ;  /* 0x0000ff400c0075b4 */ /* 0x0009e20008219000 */
[----:B------:R-:W-:Y:S01]  /*1530*/  UMOV UR25, UR65 ;  /* 0x0000004100197c82 */ /* 0x000fe20008000000 */
[----:B------:R-:W-:Y:S01]  /*1540*/  UMOV UR28, UR76 ;  /* 0x0000004c001c7c82 */ /* 0x000fe20008000000 */
[----:B------:R-:W-:Y:S01]  /*1550*/  SHF.L.U32 R12, R5, 0x1f, RZ ;  /* 0x0000001f050c7819 */ /* 0x000fe200000006ff */
[----:B------:R-:W-:Y:S01]  /*1560*/  UMOV UR29, UR77 ;  /* 0x0000004d001d7c82 */ /* 0x000fe20008000000 */
[----:B------:R-:W-:Y:S01]  /*1570*/  UMOV UR27, UR67 ;  /* 0x00000043001b7c82 */ /* 0x000fe20008000000 */
[----:B------:R-:W-:Y:S01]  /*1580*/  UIADD3 UR23, UP1, UPT, UR70, 0x180, URZ ;  /* 0x0000018046177890 */ /* 0x000fe2000ff3e0ff */
[----:B------:R5:W-:Y:S01]  /*1590*/  UTMALDG.4D.2CTA [UR32], [UR8], desc[URZ] ;  /* 0x0000ff20080075b4 */ /* 0x000be20008219000 */
[----:B------:R-:W-:-:S02]  /*15a0*/  UIMAD UR56, UR5, 0x3000, UR7 ;  /* 0x00003000053878a4 */ /* 0x000fc4000f8e0207 */
[----:B------:R-:W-:Y:S02]  /*15b0*/  UIMAD UR16, UR5, 0x3000, UR7 ;  /* 0x00003000051078a4 */ /* 0x000fe4000f8e0207 */
[----:B------:R-:W-:Y:S01]  /*15c0*/  UIADD3 UR57, UPT, UPT, UR4, 0x10, URZ ;  /* 0x0000001004397890 */ /* 0x000fe2000fffe0ff */
[----:B------:R-:W-:Y:S01]  /*15d0*/  UMOV UR60, UR76 ;  /* 0x0000004c003c7c82 */ /* 0x000fe20008000000 */
[----:B------:R-:W-:Y:S02]  /*15e0*/  UIADD3.X UR22, UPT, UPT, URZ, UR71, URZ, UP1, !UPT ;  /* 0x00000047ff167290 */ /* 0x000fe40008ffe4ff */
[----:B------:R-:W-:Y:S02]  /*15f0*/  UIADD3 UR56, UPT, UPT, UR56, 0xc800, URZ ;  /* 0x0000c80038387890 */ /* 0x000fe4000fffe0ff */
[----:B------:R-:W-:Y:S02]  /*1600*/  UIADD3 UR16, UPT, UPT, UR16, 0xd800, URZ ;  /* 0x0000d80010107890 */ /* 0x000fe4000fffe0ff */
[----:B------:R-:W-:Y:S01]  /*1610*/  ULOP3.LUT UR57, UR57, 0xfefffff8, URZ, 0xc0, !UPT ;  /* 0xfefffff839397892 */ /* 0x000fe2000f8ec0ff */
[----:B------:R-:W-:Y:S01]  /*1620*/  UMOV UR61, UR77 ;  /* 0x0000004d003d7c82 */ /* 0x000fe20008000000 */
[----:B------:R-:W-:Y:S01]  /*1630*/  UMOV UR19, UR59 ;  /* 0x0000003b00137c82 */ /* 0x000fe20008000000 */
[----:B------:R-:W-:Y:S01]  /*1640*/  UMOV UR20, UR76 ;  /* 0x0000004c00147c82 */ /* 0x000fe20008000000 */
[----:B------:R-:W-:Y:S01]  /*1650*/  UMOV UR21, UR77 ;  /* 0x0000004d00157c82 */ /* 0x000fe20008000000 */
[----:B----4-:R-:W-:Y:S01]  /*1660*/  UMOV UR12, UR76 ;  /* 0x0000004c000c7c82 */ /* 0x010fe20008000000 */
[----:B-----5:R-:W-:Y:S01]  /*1670*/  UMOV UR8, UR14 ;  /* 0x0000000e00087c82 */ /* 0x020fe20008000000 */
[----:B------:R-:W-:Y:S01]  /*1680*/  UMOV UR9, UR11 ;  /* 0x0000000b00097c82 */ /* 0x000fe20008000000 */
[----:B------:R-:W-:Y:S01]  /*1690*/  UMOV UR11, UR59 ;  /* 0x0000003b000b7c82 */ /* 0x000fe20008000000 */
[----:B------:R4:W-:Y:S01]  /*16a0*/  UTMALDG.4D.2CTA [UR24], [UR8], desc[URZ] ;  /* 0x0000ff18080075b4 */ /* 0x0009e20008219000 */
[----:B------:R-:W5:Y:S01]  /*16b0*/  SYNCS.PHASECHK.TRANS64.TRYWAIT P0, [UR4+0x80], R12 ;  /* 0x0000800cff0075a7 */ /* 0x000f620008001104 */
[----:B----4-:R-:W-:-:S02]  /*16c0*/  UIADD3 UR27, UP3, UPT, UR70, 0x180, URZ ;  /* 0x00000180461b7890 */ /* 0x010fc4000ff7e0ff */
[----:B------:R-:W-:Y:S02]  /*16d0*/  UIADD3 UR25, UP2, UPT, UR70, 0x180, URZ ;  /* 0x0000018046197890 */ /* 0x000fe4000ff5e0ff */
[----:B------:R-:W-:Y:S02]  /*16e0*/  UIADD3.X UR26, UPT, UPT, URZ, UR71, URZ, UP3, !UPT ;  /* 0x00000047ff1a7290 */ /* 0x000fe40009ffe4ff */
[----:B------:R-:W-:Y:S02]  /*16f0*/  UIADD3.X UR24, UPT, UPT, URZ, UR71, URZ, UP2, !UPT ;  /* 0x00000047ff187290 */ /* 0x000fe400097fe4ff */
[----:B------:R-:W-:Y:S01]  /*1700*/  UIMAD UR8, UR5, 0x3000, UR7 ;  /* 0x00003000050878a4 */ /* 0x000fe2000f8e0207 */
[----:B-----5:R-:W-:Y:S11]  /*1710*/  @!P0 BRA `(.L_x_16) ;  /* 0x0000009800b48947 */ /* 0x020ff60003800000 */
.L_x_97:
[----:B------:R-:W-:Y:S02]  /*1720*/  ULOP3.LUT UR27, UR27, UR26, URZ, 0x3c, !UPT ;  /* 0x0000001a1b1b7292 */ /* 0x000fe4000f8e3cff */
[----:B------:R-:W-:Y:S02]  /*1730*/  ULOP3.LUT UR25, UR25, UR24, URZ, 0x3c, !UPT ;  /* 0x0000001819197292 */ /* 0x000fe4000f8e3cff */
[----:B------:R-:W-:Y:S02]  /*1740*/  ULOP3.LUT UR23, UR23, UR22, URZ, 0x3c, !UPT ;  /* 0x0000001617177292 */ /* 0x000fe4000f8e3cff */
[----:B------:R-:W-:Y:S02]  /*1750*/  ULOP3.LUT UR26, UR27, UR26, URZ, 0x3c, !UPT ;  /* 0x0000001a1b1a7292 */ /* 0x000fe4000f8e3cff */
[----:B------:R-:W-:Y:S02]  /*1760*/  ULOP3.LUT UR24, UR25, UR24, URZ, 0x3c, !UPT ;  /* 0x0000001819187292 */ /* 0x000fe4000f8e3cff */
[----:B------:R-:W-:-:S02]  /*1770*/  ULOP3.LUT UR22, UR23, UR22, URZ, 0x3c, !UPT ;  /* 0x0000001617167292 */ /* 0x000fc4000f8e3cff */
[----:B------:R-:W-:Y:S01]  /*1780*/  UIADD3 UR8, UPT, UPT, UR8, 0xe800, URZ ;  /* 0x0000e80008087890 */ /* 0x000fe2000fffe0ff */
[----:B------:R-:W-:Y:S01]  /*1790*/  UMOV UR13, UR77 ;  /* 0x0000004d000d7c82 */ /* 0x000fe20008000000 */
[----:B------:R-:W-:Y:S02]  /*17a0*/  ULOP3.LUT UR27, UR27, UR26, URZ, 0x3c, !UPT ;  /* 0x0000001a1b1b7292 */ /* 0x000fe4000f8e3cff */
[----:B------:R-:W-:Y:S02]  /*17b0*/  ULOP3.LUT UR25, UR25, UR24, URZ, 0x3c, !UPT ;  /* 0x0000001819197292 */ /* 0x000fe4000f8e3cff */
[----:B------:R-:W-:Y:S01]  /*17c0*/  ULOP3.LUT UR23, UR23, UR22, URZ, 0x3c, !UPT ;  /* 0x0000001617177292 */ /* 0x000fe2000f8e3cff */
[----:B------:R-:W-:Y:S01]  /*17d0*/  UMOV UR17, UR57 ;  /* 0x0000003900117c82 */ /* 0x000fe20008000000 */
[----:B------:R-:W-:Y:S01]  /*17e0*/  UMOV UR9, UR57 ;  /* 0x0000003900097c82 */ /* 0x000fe20008000000 */
[----:B------:R-:W-:Y:S09]  /*17f0*/  BRA.U UP6, `(.L_x_17) ;  /* 0x00000001060c7547 */ /* 0x000ff2000b800000 */
[----:B------:R-:W-:-:S13]  /*1800*/  ELECT P0, URZ, PT ;  /* 0x0000000000ff782f */ /* 0x000fda0003800000 */
[----:B-123--:R-:W-:-:S04]  /*1810*/  @P0 MOV R4, 0x6000 ;  /* 0x0000600000040802 */ /* 0x00efc80000000f00 */
[----:B------:R4:W-:Y:S03]  /*1820*/  @P0 SYNCS.ARRIVE.TRANS64 RZ, [UR4+0x10], R4 ;  /* 0x00001004ffff09a7 */ /* 0x0009e60008000004 */
.L_x_17:
[----:B------:R-:W-:Y:S01]  /*1830*/  R2UR UR6, R10 ;  /* 0x000000000a0672ca */ /* 0x000fe200000e0000 */
[----:B------:R5:W-:Y:S01]  /*1840*/  UTMALDG.4D.2CTA [UR56], [UR26], desc[URZ] ;  /* 0x0000ff381a0075b4 */ /* 0x000be20008219000 */
[----:B------:R-:W-:Y:S01]  /*1850*/  UIADD3 UR4, UPT, UPT, UR5, 0x1, URZ ;  /* 0x0000000105047890 */ /* 0x000fe2000fffe0ff */
[----:B------:R-:W-:-:S03]  /*1860*/  LOP3.LUT R9, R9, 0x1, RZ, 0x3c, !PT ;  /* 0x0000000109097812 */ /* 0x000fc600078e3cff */
[----:B------:R-:W-:Y:S01]  /*1870*/  UISETP.NE.AND UP1, UPT, UR4, 0xe, UPT ;  /* 0x0000000e0400788c */ /* 0x000fe2000bf25270 */
[----:B------:R5:W-:Y:S03]  /*1880*/  UTMALDG.4D.2CTA [UR16], [UR24], desc[URZ] ;  /* 0x0000ff10180075b4 */ /* 0x000be60008219000 */
[----:B------:R-:W-:Y:S02]  /*1890*/  USEL UR4, UR4, URZ, UP1 ;  /* 0x000000ff04047287 */ /* 0x000fe40008800000 */
[----:B------:R-:W-:Y:S02]  /*18a0*/  USEL UR5, URZ, 0x1, UP1 ;  /* 0x00000001ff057887 */ /* 0x000fe40008800000 */
[----:B------:R-:W-:Y:S01]  /*18b0*/  UISETP.GE.AND UP1, UPT, UR6, 0x2, UPT ;  /* 0x000000020600788c */ /* 0x000fe2000bf26270 */
[----:B------:R5:W-:Y:S03]  /*18c0*/  UTMALDG.4D.2CTA [UR8], [UR22], desc[URZ] ;  /* 0x0000ff08160075b4 */ /* 0x000be60008219000 */
[----:B------:R-:W-:-:S05]  /*18d0*/  LOP3.LUT R5, R5, UR5, RZ, 0x3c, !PT ;  /* 0x0000000505057c12 */ /* 0x000fca000f8e3cff */
[----:B-----5:R-:W-:Y:S05]  /*18e0*/  BRA.U !UP1, `(.L_x_18) ;  /* 0x00000005097c7547 */ /* 0x020fea000b800000 */
[----:B------:R-:W-:Y:S01]  /*18f0*/  R2UR UR5, R6 ;  /* 0x00000000060572ca */ /* 0x000fe200000e0000 */
[----:B------:R-:W-:Y:S02]  /*1900*/  UIADD3 UR56, UP1, UPT, UR70, 0x100, URZ ;  /* 0x0000010046387890 */ /* 0x000fe4000ff3e0ff */
[----:B------:R-:W-:Y:S02]  /*1910*/  UIADD3 UR54, UP5, UPT, UR70, 0x100, URZ ;  /* 0x0000010046367890 */ /* 0x000fe4000ffbe0ff */
[----:B------:R-:W-:Y:S02]  /*1920*/  UIADD3.X UR57, UPT, UPT, URZ, UR71, URZ, UP1, !UPT ;  /* 0x00000047ff397290 */ /* 0x000fe40008ffe4ff */
[----:B------:R-:W-:Y:S02]  /*1930*/  UIADD3 UR22, UP1, UPT, UR70, 0x180, URZ ;  /* 0x0000018046167890 */ /* 0x000fe4000ff3e0ff */
[----:B------:R-:W-:Y:S02]  /*1940*/  UIADD3 UR46, UP4, UPT, UR70, 0x100, URZ ;  /* 0x00000100462e7890 */ /* 0x000fe4000ff9e0ff */
[----:B------:R-:W-:-:S02]  /*1950*/  UIADD3 UR38, UP3, UPT, UR70, 0x180, URZ ;  /* 0x0000018046267890 */ /* 0x000fc4000ff7e0ff */
[----:B------:R-:W-:Y:S02]  /*1960*/  UIADD3 UR30, UP2, UPT, UR70, 0x180, URZ ;  /* 0x00000180461e7890 */ /* 0x000fe4000ff5e0ff */
[----:B------:R-:W-:Y:S02]  /*1970*/  UIADD3.X UR23, UPT, UPT, URZ, UR71, URZ, UP1, !UPT ;  /* 0x00000047ff177290 */ /* 0x000fe40008ffe4ff */
[----:B------:R-:W-:Y:S02]  /*1980*/  UIADD3.X UR55, UPT, UPT, URZ, UR71, URZ, UP5, !UPT ;  /* 0x00000047ff377290 */ /* 0x000fe4000affe4ff */
[----:B------:R-:W-:Y:S02]  /*1990*/  UIADD3.X UR47, UPT, UPT, URZ, UR71, URZ, UP4, !UPT ;  /* 0x00000047ff2f7290 */ /* 0x000fe4000a7fe4ff */
[----:B------:R-:W-:Y:S02]  /*19a0*/  UIADD3.X UR39, UPT, UPT, URZ, UR71, URZ, UP3, !UPT ;  /* 0x00000047ff277290 */ /* 0x000fe40009ffe4ff */
[----:B------:R-:W-:-:S02]  /*19b0*/  UIADD3.X UR31, UPT, UPT, URZ, UR71, URZ, UP2, !UPT ;  /* 0x00000047ff1f7290 */ /* 0x000fc400097fe4ff */
[----:B------:R-:W-:Y:S01]  /*19c0*/  UISETP.NE.AND UP1, UPT, UR5, URZ, UPT ;  /* 0x000000ff0500728c */ /* 0x000fe2000bf25270 */
[----:B------:R-:W-:Y:S01]  /*19d0*/  UMOV UR14, URZ ;  /* 0x000000ff000e7c82 */ /* 0x000fe20008000000 */
[----:B------:R-:W-:Y:S01]  /*19e0*/  UMOV UR50, URZ ;  /* 0x000000ff00327c82 */ /* 0x000fe20008000000 */
[----:B------:R-:W-:Y:S01]  /*19f0*/  UMOV UR42, 0x20 ;  /* 0x00000020002a7882 */ /* 0x000fe20000000000 */
[----:B------:R-:W-:-:S07]  /*1a00*/  UMOV UR34, 0x40 ;  /* 0x0000004000227882 */ /* 0x000fce0000000000 */
.L_x_23:
[----:B------:R-:W-:Y:S01]  /*1a10*/  ULEA UR5, UR4, UR7, 0x3 ;  /* 0x0000000704057291 */ /* 0x000fe2000f8e18ff */
[----:B------:R-:W-:Y:S01]  /*1a20*/  SHF.L.U32 R12, R5, 0x1f, RZ ;  /* 0x0000001f050c7819 */ /* 0x000fe200000006ff */
[----:B------:R-:W-:Y:S01]  /*1a30*/  UIADD3 UR27, UPT, UPT, UR62, -UR14, URZ ;  /* 0x8000000e3e1b7290 */ /* 0x000fe2000fffe0ff */
[----:B------:R-:W-:Y:S01]  /*1a40*/  R2UR UR9, R6 ;  /* 0x00000000060972ca */ /* 0x000fe200000e0000 */
[----:B------:R-:W-:Y:S02]  /*1a50*/  UIADD3 UR6, UPT, UPT, UR4, 0x1, URZ ;  /* 0x0000000104067890 */ /* 0x000fe4000fffe0ff */
[----:B------:R-:W-:Y:S02]  /*1a60*/  UIMAD UR48, UR4, 0x3000, UR7 ;  /* 0x00003000043078a4 */ /* 0x000fe4000f8e0207 */
[----:B------:R-:W-:Y:S01]  /*1a70*/  UIMAD UR40, UR4, 0x3000, UR7 ;  /* 0x00003000042878a4 */ /* 0x000fe2000f8e0207 */
[----:B-----5:R-:W5:Y:S01]  /*1a80*/  SYNCS.PHASECHK.TRANS64.TRYWAIT P0, [UR5+0x80], R12 ;  /* 0x0000800cff0075a7 */ /* 0x020f620008001105 */
[----:B------:R-:W-:-:S02]  /*1a90*/  UIMAD UR32, UR4, 0x3000, UR7 ;  /* 0x00003000042078a4 */ /* 0x000fc4000f8e0207 */
[----:B------:R-:W-:Y:S02]  /*1aa0*/  UIADD3 UR49, UPT, UPT, UR5, 0x10, URZ ;  /* 0x0000001005317890 */ /* 0x000fe4000fffe0ff */
[----:B------:R-:W-:Y:S02]  /*1ab0*/  UISETP.NE.AND UP2, UPT, UR6, 0xe, UPT ;  /* 0x0000000e0600788c */ /* 0x000fe4000bf45270 */
[----:B------:R-:W-:Y:S02]  /*1ac0*/  USHF.L.U32 UR27, UR27, 0x7, URZ ;  /* 0x000000071b1b7899 */ /* 0x000fe400080006ff */
[----:B------:R-:W-:Y:S02]  /*1ad0*/  UIADD3 UR48, UPT, UPT, UR48, 0xc800, URZ ;  /* 0x0000c80030307890 */ /* 0x000fe4000fffe0ff */
[----:B------:R-:W-:Y:S02]  /*1ae0*/  UIADD3 UR40, UPT, UPT, UR40, 0xd800, URZ ;  /* 0x0000d80028287890 */ /* 0x000fe4000fffe0ff */
[----:B------:R-:W-:-:S02]  /*1af0*/  UIADD3 UR32, UPT, UPT, UR32, 0xe800, URZ ;  /* 0x0000e80020207890 */ /* 0x000fc4000fffe0ff */
[----:B------:R-:W-:Y:S02]  /*1b00*/  USEL UR6, UR6, URZ, UP2 ;  /* 0x000000ff06067287 */ /* 0x000fe40009000000 */
[----:B------:R-:W-:Y:S02]  /*1b10*/  USEL UR8, URZ, 0x1, UP2 ;  /* 0x00000001ff087887 */ /* 0x000fe40009000000 */
[----:B------:R-:W-:Y:S02]  /*1b20*/  ULEA UR51, UR9, UR27, 0x6 ;  /* 0x0000001b09337291 */ /* 0x000fe4000f8e30ff */
[----:B------:R-:W-:Y:S01]  /*1b30*/  ULOP3.LUT UR49, UR49, 0xfefffff8, URZ, 0xc0, !UPT ;  /* 0xfefffff831317892 */ /* 0x000fe2000f8ec0ff */
[----:B------:R-:W-:Y:S01]  /*1b40*/  UMOV UR52, UR76 ;  /* 0x0000004c00347c82 */ /* 0x000fe20008000000 */
[----:B------:R-:W-:Y:S01]  /*1b50*/  UMOV UR53, UR77 ;  /* 0x0000004d00357c82 */ /* 0x000fe20008000000 */
[----:B------:R-:W-:Y:S01]  /*1b60*/  UMOV UR44, UR76 ;  /* 0x0000004c002c7c82 */ /* 0x000fe20008000000 */
[----:B------:R-:W-:Y:S01]  /*1b70*/  UMOV UR45, UR77 ;  /* 0x0000004d002d7c82 */ /* 0x000fe20008000000 */
[----:B------:R-:W-:Y:S01]  /*1b80*/  UMOV UR36, UR76 ;  /* 0x0000004c00247c82 */ /* 0x000fe20008000000 */
[----:B------:R-:W-:Y:S01]  /*1b90*/  UMOV UR37, UR77 ;  /* 0x0000004d00257c82 */ /* 0x000fe20008000000 */
[----:B-----5:R-:W-:Y:S05]  /*1ba0*/  @!P0 BRA `(.L_x_19) ;  /* 0x0000009400ac8947 */ /* 0x020fea0003800000 */
.L_x_99:
[----:B------:R-:W-:Y:S01]  /*1bb0*/  LOP3.LUT R5, R5, UR8, RZ, 0x3c, !PT ;  /* 0x0000000805057c12 */ /* 0x000fe2000f8e3cff */
[----:B------:R-:W-:Y:S01]  /*1bc0*/  ULEA UR4, UR6, UR7, 0x3 ;  /* 0x0000000706047291 */ /* 0x000fe2000f8e18ff */
[----:B------:R-:W-:Y:S02]  /*1bd0*/  UMOV UR41, UR49 ;  /* 0x0000003100297c82 */ /* 0x000fe40008000000 */
[----:B------:R-:W-:Y:S01]  /*1be0*/  SHF.L.U32 R8, R5, 0x1f, RZ ;  /* 0x0000001f05087819 */ /* 0x000fe200000006ff */
[----:B------:R-:W-:Y:S01]  /*1bf0*/  UMOV UR43, UR51 ;  /* 0x00000033002b7c82 */ /* 0x000fe20008000000 */
[----:B------:R-:W-:Y:S01]  /*1c00*/  UMOV UR33, UR49 ;  /* 0x0000003100217c82 */ /* 0x000fe20008000000 */
[----:B------:R-:W-:Y:S01]  /*1c10*/  UMOV UR35, UR51 ;  /* 0x0000003300237c82 */ /* 0x000fe20008000000 */
[----:B------:R-:W-:Y:S05]  /*1c20*/  BRA.U UP6, `(.L_x_20) ;  /* 0x00000001060c7547 */ /* 0x000fea000b800000 */
[----:B------:R-:W-:-:S13]  /*1c30*/  ELECT P0, URZ, PT ;  /* 0x0000000000ff782f */ /* 0x000fda0003800000 */
[----:B-1234-:R-:W-:-:S04]  /*1c40*/  @P0 MOV R4, 0x6000 ;  /* 0x0000600000040802 */ /* 0x01efc80000000f00 */
[----:B------:R5:W-:Y:S03]  /*1c50*/  @P0 SYNCS.ARRIVE.TRANS64 RZ, [UR5+0x10], R4 ;  /* 0x00001004ffff09a7 */ /* 0x000be60008000005 */
.L_x_20:
[----:B------:R1:W-:Y:S01]  /*1c60*/  UTMALDG.4D.2CTA [UR48], [UR56], desc[URZ] ;  /* 0x0000ff30380075b4 */ /* 0x0003e20008219000 */
[----:B------:R-:W-:Y:S01]  /*1c70*/  UPLOP3.LUT UP6, UPT, UPT, UPT, UP1, 0x80, 0x8 ;  /* 0x000000000008789c */ /* 0x000fe20003fcf010 */
[----:B------:R1:W-:Y:S01]  /*1c80*/  UTMALDG.4D.2CTA [UR40], [UR54], desc[URZ] ;  /* 0x0000ff28360075b4 */ /* 0x0003e20008219000 */
[----:B------:R1:W-:Y:S01]  /*1c90*/  UTMALDG.4D.2CTA [UR32], [UR46], desc[URZ] ;  /* 0x0000ff202e0075b4 */ /* 0x0003e20008219000 */
[----:B------:R-:W2:Y:S02]  /*1ca0*/  SYNCS.PHASECHK.TRANS64.TRYWAIT P0, [UR4+0x80], R8 ;  /* 0x00008008ff0075a7 */ /* 0x000ea40008001104 */
[----:B-12---:R-:W-:Y:S06]  /*1cb0*/  @!P0 BRA `(.L_x_21) ;  /* 0x0000009400848947 */ /* 0x006fec0003800000 */
.L_x_101:
[----:B------:R-:W-:Y:S05]  /*1cc0*/  BRA.U UP6, `(.L_x_22) ;  /* 0x00000001060c7547 */ /* 0x000fea000b800000 */
[----:B------:R-:W-:-:S13]  /*1cd0*/  ELECT P0, URZ, PT ;  /* 0x0000000000ff782f */ /* 0x000fda0003800000 */
[----:B-1-345:R-:W-:-:S04]  /*1ce0*/  @P0 MOV R4, 0x6000 ;  /* 0x0000600000040802 */ /* 0x03afc80000000f00 */
[----:B------:R2:W-:Y:S03]  /*1cf0*/  @P0 SYNCS.ARRIVE.TRANS64 RZ, [UR4+0x10], R4 ;  /* 0x00001004ffff09a7 */ /* 0x0005e60008000004 */
.L_x_22:
[----:B------:R-:W-:Y:S02]  /*1d00*/  UIADD3 UR25, UPT, UPT, UR4, 0x10, URZ ;  /* 0x0000001004197890 */ /* 0x000fe4000fffe0ff */
[----:B------:R-:W-:Y:S02]  /*1d10*/  UIMAD UR24, UR6, 0x3000, UR7 ;  /* 0x00003000061878a4 */ /* 0x000fe4000f8e0207 */
[----:B------:R-:W-:Y:S02]  /*1d20*/  UIMAD UR16, UR6, 0x3000, UR7 ;  /* 0x00003000061078a4 */ /* 0x000fe4000f8e0207 */
[----:B------:R-:W-:Y:S02]  /*1d30*/  UIMAD UR8, UR6, 0x3000, UR7 ;  /* 0x00003000060878a4 */ /* 0x000fe4000f8e0207 */
[----:B------:R-:W-:Y:S02]  /*1d40*/  ULOP3.LUT UR25, UR25, 0xfefffff8, URZ, 0xc0, !UPT ;  /* 0xfefffff819197892 */ /* 0x000fe4000f8ec0ff */
[----:B------:R-:W-:-:S02]  /*1d50*/  UIADD3 UR24, UPT, UPT, UR24, 0xc800, URZ ;  /* 0x0000c80018187890 */ /* 0x000fc4000fffe0ff */
[----:B------:R-:W-:Y:S02]  /*1d60*/  UIADD3 UR16, UPT, UPT, UR16, 0xd800, URZ ;  /* 0x0000d80010107890 */ /* 0x000fe4000fffe0ff */
[----:B------:R-:W-:Y:S01]  /*1d70*/  UIADD3 UR8, UPT, UPT, UR8, 0xe800, URZ ;  /* 0x0000e80008087890 */ /* 0x000fe2000fffe0ff */
[----:B------:R-:W-:Y:S01]  /*1d80*/  UMOV UR26, UR58 ;  /* 0x0000003a001a7c82 */ /* 0x000fe20008000000 */
        /* <DEDUP_REMOVED lines=9> */
[----:B------:R1:W-:Y:S01]  /*1e20*/  UTMALDG.4D.2CTA [UR24], [UR38], desc[URZ] ;  /* 0x0000ff18260075b4 */ /* 0x0003e20008219000 */
[----:B------:R-:W-:Y:S01]  /*1e30*/  UMOV UR9, UR25 ;  /* 0x0000001900097c82 */ /* 0x000fe20008000000 */
[----:B------:R-:W-:-:S02]  /*1e40*/  UIADD3 UR4, UPT, UPT, UR6, 0x1, URZ ;  /* 0x0000000106047890 */ /* 0x000fc4000fffe0ff */
[----:B------:R-:W-:Y:S02]  /*1e50*/  UIADD3 UR14, UPT, UPT, UR14, 0x1, URZ ;  /* 0x000000010e0e7890 */ /* 0x000fe4000fffe0ff */
[----:B------:R-:W-:Y:S01]  /*1e60*/  UISETP.NE.AND UP2, UPT, UR4, 0xe, UPT ;  /* 0x0000000e0400788c */ /* 0x000fe2000bf45270 */
[----:B------:R1:W-:Y:S03]  /*1e70*/  UTMALDG.4D.2CTA [UR16], [UR30], desc[URZ] ;  /* 0x0000ff101e0075b4 */ /* 0x0003e60008219000 */
[----:B------:R-:W-:Y:S02]  /*1e80*/  USEL UR4, UR4, URZ, UP2 ;  /* 0x000000ff04047287 */ /* 0x000fe40009000000 */
[----:B------:R-:W-:Y:S02]  /*1e90*/  USEL UR5, URZ, 0x1, UP2 ;  /* 0x00000001ff057887 */ /* 0x000fe40009000000 */
[----:B------:R-:W-:Y:S01]  /*1ea0*/  UISETP.NE.AND UP2, UPT, UR14, UR15, UPT ;  /* 0x0000000f0e00728c */ /* 0x000fe2000bf45270 */
[----:B------:R1:W-:Y:S03]  /*1eb0*/  UTMALDG.4D.2CTA [UR8], [UR22], desc[URZ] ;  /* 0x0000ff08160075b4 */ /* 0x0003e60008219000 */
[----:B------:R-:W-:-:S05]  /*1ec0*/  LOP3.LUT R5, R5, UR5, RZ, 0x3c, !PT ;  /* 0x0000000505057c12 */ /* 0x000fca000f8e3cff */
[----:B-1----:R-:W-:Y:S05]  /*1ed0*/  BRA.U UP2, `(.L_x_23) ;  /* 0xfffffff902cc7547 */ /* 0x002fea000b83ffff */
.L_x_18:
[----:B------:R-:W1:Y:S02]  /*1ee0*/  S2UR UR5, SR_CgaSize ;  /* 0x00000000000579c3 */ /* 0x000e640000008a00 */
[----:B-1----:R-:W-:-:S12]  /*1ef0*/  UIMAD UR5, UR5, -0xa0, URZ ;  /* 0xffffff60050578a4 */ /* 0x002fd8000f8e02ff */
[----:B------:R-:W1:Y:S01]  /*1f00*/  LDCU UR5, c[0x0][UR5+0x2c0] ;  /* 0x00005800050577ac */ /* 0x000e620008000800 */
[----:B------:R-:W2:Y:S01]  /*1f10*/  LDCU UR8, c[0x0][0x610] ;  /* 0x0000c200ff0877ac */ /* 0x000ea20008000800 */
[----:B------:R-:W3:Y:S01]  /*1f20*/  LDCU.U8 UR11, c[0x0][0x614] ;  /* 0x0000c280ff0b77ac */ /* 0x000ee20008000000 */
[----:B------:R-:W4:Y:S01]  /*1f30*/  LDCU.U8 UR6, c[0x0][0x615] ;  /* 0x0000c2a0ff0677ac */ /* 0x000f220008000000 */
[----:B------:R-:W5:Y:S01]  /*1f40*/  LDCU.64 UR12, c[0x0][0x618] ;  /* 0x0000c300ff0c77ac */ /* 0x000f620008000a00 */
[----:B-1----:R-:W-:Y:S01]  /*1f50*/  UIADD3 UR63, UPT, UPT, UR5, UR63, URZ ;  /* 0x0000003f053f7290 */ /* 0x002fe2000fffe0ff */
[----:B------:R-:W1:Y:S03]  /*1f60*/  LDCU.U8 UR14, c[0x0][0x620] ;  /* 0x0000c400ff0e77ac */ /* 0x000e660008000000 */
[----:B--2---:R-:W-:Y:S01]  /*1f70*/  UIMAD.WIDE.U32 UR8, UR63, UR8, URZ ;  /* 0x000000083f0872a5 */ /* 0x004fe2000f8e00ff */
[----:B------:R-:W2:Y:S06]  /*1f80*/  LDCU UR67, c[0x0][0x60c] ;  /* 0x0000c180ff4377ac */ /* 0x000eac0008000800 */
[----:B------:R-:W-:-:S02]  /*1f90*/  UMOV UR5, UR9 ;  /* 0x0000000900057c82 */ /* 0x000fc40008000000 */
[----:B------:R-:W-:-:S04]  /*1fa0*/  UIADD3 UR76, UPT, UPT, UR63, -UR5, URZ ;  /* 0x800000053f4c7290 */ /* 0x000fc8000fffe0ff */
[----:B---3--:R-:W-:Y:S01]  /*1fb0*/  USHF.R.U32.HI UR76, URZ, UR11, UR76 ;  /* 0x0000000bff4c7299 */ /* 0x008fe2000801164c */
[----:B------:R-:W3:Y:S03]  /*1fc0*/  LDCU.U8 UR11, c[0x0][0x621] ;  /* 0x0000c420ff0b77ac */ /* 0x000ee60008000000 */
[----:B------:R-:W-:-:S04]  /*1fd0*/  UIADD3 UR76, UPT, UPT, UR5, UR76, URZ ;  /* 0x0000004c054c7290 */ /* 0x000fc8000fffe0ff */
[----:B----4-:R-:W-:-:S04]  /*1fe0*/  USHF.R.U32.HI UR76, URZ, UR6, UR76 ;  /* 0x00000006ff4c7299 */ /* 0x010fc8000801164c */
[----:B-----5:R-:W-:-:S07]  /*1ff0*/  UIMAD.WIDE.U32 UR8, UR76, UR13, URZ ;  /* 0x0000000d4c0872a5 */ /* 0x020fce000f8e00ff */
[----:B------:R-:W-:Y:S02]  /*2000*/  UMOV UR5, UR9 ;  /* 0x0000000900057c82 */ /* 0x000fe40008000000 */
[----:B------:R-:W-:Y:S02]  /*2010*/  UIADD3 UR6, UPT, UPT, UR76, -UR5, URZ ;  /* 0x800000054c067290 */ /* 0x000fe4000fffe0ff */
[----:B------:R-:W4:Y:S02]  /*2020*/  LDCU UR8, c[0x0][0x624] ;  /* 0x0000c480ff0877ac */ /* 0x000f240008000800 */
[----:B-1----:R-:W-:-:S04]  /*2030*/  USHF.R.U32.HI UR6, URZ, UR14, UR6 ;  /* 0x0000000eff067299 */ /* 0x002fc80008011606 */
[----:B------:R-:W-:Y:S02]  /*2040*/  UIADD3 UR5, UPT, UPT, UR5, UR6, URZ ;  /* 0x0000000605057290 */ /* 0x000fe4000fffe0ff */
[----:B------:R-:W-:Y:S02]  /*2050*/  UIADD3 UR6, UPT, UPT, -UR76, URZ, URZ ;  /* 0x000000ff4c067290 */ /* 0x000fe4000fffe1ff */
[----:B---3--:R-:W-:Y:S02]  /*2060*/  USHF.R.U32.HI UR77, URZ, UR11, UR5 ;  /* 0x0000000bff4d7299 */ /* 0x008fe40008011605 */
[----:B--2---:R-:W-:Y:S02]  /*2070*/  UIMAD UR67, UR67, UR6, UR63 ;  /* 0x00000006434372a4 */ /* 0x004fe4000f8e023f */
[----:B------:R-:W-:Y:S02]  /*2080*/  UIADD3 UR5, UPT, UPT, -UR77, URZ, URZ ;  /* 0x000000ff4d057290 */ /* 0x000fe4000fffe1ff */
[----:B----4-:R-:W-:-:S02]  /*2090*/  UISETP.GE.AND UP1, UPT, UR63, UR8, UPT ;  /* 0x000000083f00728c */ /* 0x010fc4000bf26270 */
[----:B------:R-:W-:-:S07]  /*20a0*/  UIMAD UR76, UR12, UR5, UR76 ;  /* 0x000000050c4c72a4 */ /* 0x000fce000f8e024c */
[----:B------:R-:W-:Y:S05]  /*20b0*/  BRA.U !UP1, `(.L_x_24) ;  /* 0xffffffed09c87547 */ /* 0x000fea000b83ffff */
.L_x_11:
[----:B------:R-:W-:Y:S01]  /*20c0*/  UIADD3 UR5, UPT, UPT, UR4, 0x2, URZ ;  /* 0x0000000204057890 */ /* 0x000fe2000fffe0ff */
[----:B------:R-:W1:Y:S01]  /*20d0*/  S2UR UR14, SR_CgaCtaId ;  /* 0x00000000000e79c3 */ /* 0x000e620000008800 */
[----:B------:R-:W-:Y:S01]  /*20e0*/  UISETP.NE.AND UP0, UPT, UR4, 0xd, UPT ;  /* 0x0000000d0400788c */ /* 0x000fe2000bf05270 */
[----:B------:R-:W-:-:S03]  /*20f0*/  R2UR UR11, R6 ;  /* 0x00000000060b72ca */ /* 0x000fc600000e0000 */
[----:B------:R-:W-:-:S04]  /*2100*/  USEL UR5, UR5, 0x1, UP0 ;  /* 0x0000000105057887 */ /* 0x000fc80008000000 */
[----:B------:R-:W-:Y:S02]  /*2110*/  UIADD3 UR6, UPT, UPT, UR5, 0x1, URZ ;  /* 0x0000000105067890 */ /* 0x000fe4000fffe0ff */
[----:B------:R-:W-:-:S04]  /*2120*/  UISETP.NE.AND UP1, UPT, UR5, 0xe, UPT ;  /* 0x0000000e0500788c */ /* 0x000fc8000bf25270 */
[----:B------:R-:W-:Y:S02]  /*2130*/  USEL UR9, UR6, 0x1, UP1 ;  /* 0x0000000106097887 */ /* 0x000fe40008800000 */
[----:B------:R-:W-:Y:S02]  /*2140*/  UISETP.EQ.XOR UP1, UPT, UR4, 0xd, !UP1 ;  /* 0x0000000d0400788c */ /* 0x000fe4000cf22a70 */
[----:B------:R-:W-:Y:S02]  /*2150*/  UIADD3 UR5, UPT, UPT, UR9, 0x1, URZ ;  /* 0x0000000109057890 */ /* 0x000fe4000fffe0ff */
[----:B------:R-:W-:Y:S02]  /*2160*/  UISETP.NE.AND UP0, UPT, UR9, 0xe, UPT ;  /* 0x0000000e0900788c */ /* 0x000fe4000bf05270 */
[----:B------:R-:W-:Y:S02]  /*2170*/  UISETP.EQ.XOR UP1, UPT, UR9, 0xe, UP1 ;  /* 0x0000000e0900788c */ /* 0x000fe40008f22a70 */
[----:B------:R-:W-:-:S04]  /*2180*/  USEL UR8, UR5, 0x1, UP0 ;  /* 0x0000000105087887 */ /* 0x000fc80008000000 */
        /* <DEDUP_REMOVED lines=35> */
[----:B------:R-:W-:Y:S01]  /*23c0*/  USEL UR5, UR5, 0x1, UP0 ;  /* 0x0000000105057887 */ /* 0x000fe20008000000 */
[----:B------:R-:W-:-:S03]  /*23d0*/  UMOV UR4, 0x400 ;  /* 0x0000040000047882 */ /* 0x000fc60000000000 */
[----:B------:R-:W-:Y:S02]  /*23e0*/  UISETP.EQ.XOR UP1, UPT, UR5, 0xe, UP1 ;  /* 0x0000000e0500788c */ /* 0x000fe40008f22a70 */
[----:B------:R-:W-:Y:S02]  /*23f0*/  UISETP.NE.AND UP0, UPT, UR5, 0xe, UPT ;  /* 0x0000000e0500788c */ /* 0x000fe4000bf05270 */
[----:B------:R-:W-:Y:S02]  /*2400*/  USEL UR6, URZ, 0x1, !UP1 ;  /* 0x00000001ff067887 */ /* 0x000fe4000c800000 */
[----:B-1----:R-:W-:Y:S02]  /*2410*/  ULEA UR4, UR14, UR4, 0x18 ;  /* 0x000000040e047291 */ /* 0x002fe4000f8ec0ff */
[----:B------:R-:W-:Y:S02]  /*2420*/  USEL UR5, UR5, URZ, UP0 ;  /* 0x000000ff05057287 */ /* 0x000fe40008000000 */
[----:B------:R-:W-:Y:S01]  /*2430*/  LOP3.LUT R5, R5, UR6, RZ, 0x3c, !PT ;  /* 0x0000000605057c12 */ /* 0x000fe2000f8e3cff */
[----:B------:R-:W-:-:S02]  /*2440*/  UISETP.NE.AND UP0, UPT, UR11, URZ, UPT ;  /* 0x000000ff0b00728c */ /* 0x000fc4000bf05270 */
[----:B------:R-:W-:Y:S02]  /*2450*/  ULEA UR5, UR5, UR4, 0x3 ;  /* 0x0000000405057291 */ /* 0x000fe4000f8e18ff */
[----:B------:R-:W-:-:S07]  /*2460*/  IMAD.U32 R10, R5, -0x80000000, RZ ;  /* 0x80000000050a7824 */ /* 0x000fce00078e00ff */
[----:B------:R-:W1:Y:S02]  /*2470*/  SYNCS.PHASECHK.TRANS64.TRYWAIT P0, [UR5+0x80], R10 ;  /* 0x0000800aff0075a7 */ /* 0x000e640008001105 */
[----:B-1----:R-:W-:Y:S05]  /*2480*/  @!P0 BRA `(.L_x_25) ;  /* 0x0000008c00b08947 */ /* 0x002fea0003800000 */
.L_x_103:
[----:B------:R-:W-:Y:S04]  /*2490*/  BSSY.RECONVERGENT B0, `(.L_x_10) ;  /* 0x0000010000007945 */ /* 0x000fe80003800200 */
[----:B------:R-:W-:Y:S05]  /*24a0*/  BRA.U UP0, `(.L_x_26) ;  /* 0x00000001002c7547 */ /* 0x000fea000b800000 */
[----:B------:R-:W-:Y:S02]  /*24b0*/  ELECT P0, URZ, PT ;  /* 0x0000000000ff782f */ /* 0x000fe40003800000 */
[----:B------:R-:W-:-:S11]  /*24c0*/  SHF.L.U32 R8, R9, 0x1f, RZ ;  /* 0x0000001f09087819 */ /* 0x000fd600000006ff */
[----:B-1----:R-:W-:-:S04]  /*24d0*/  @P0 IMAD.MOV.U32 R4, RZ, RZ, 0x6000 ;  /* 0x00006000ff040424 */ /* 0x002fc800078e00ff */
[----:B------:R1:W-:Y:S01]  /*24e0*/  @P0 SYNCS.ARRIVE.TRANS64 RZ, [UR5+0x10], R4 ;  /* 0x00001004ffff09a7 */ /* 0x0003e20008000005 */
[----:B------:R-:W2:Y:S02]  /*24f0*/  SYNCS.PHASECHK.TRANS64.TRYWAIT P0, [UR4+0x8], R8 ;  /* 0x00000808ff0075a7 */ /* 0x000ea40008001104 */
[----:B-12---:R-:W-:Y:S05]  /*2500*/  @!P0 BRA `(.L_x_27) ;  /* 0x0000008c00ac8947 */ /* 0x006fea0003800000 */
.L_x_105:
[----:B------:R-:W-:-:S13]  /*2510*/  ELECT P0, URZ, PT ;  /* 0x0000000000ff782f */ /* 0x000fda0003800000 */
[----:B------:R-:W-:Y:S05]  /*2520*/  @!P0 BRA `(.L_x_28) ;  /* 0x0000000000188947 */ /* 0x000fea0003800000 */
[----:B-1----:R-:W-:-:S04]  /*2530*/  HFMA2 R4, -RZ, RZ, 0, -2 ;  /* 0x0000c000ff047431 */ /* 0x002fc800000001ff */
[----:B------:R2:W-:Y:S01]  /*2540*/  SYNCS.ARRIVE.TRANS64 RZ, [UR4], R4 ;  /* 0x00000004ffff79a7 */ /* 0x0005e20008000004 */
[----:B------:R-:W-:Y:S05]  /*2550*/  BRA `(.L_x_28) ;  /* 0x00000000000c7947 */ /* 0x000fea0003800000 */
.L_x_26:
[----:B------:R-:W-:-:S04]  /*2560*/  SHF.L.U32 R8, R9, 0x1f, RZ ;  /* 0x0000001f09087819 */ /* 0x000fc800000006ff */
[----:B------:R-:W2:Y:S02]  /*2570*/  SYNCS.PHASECHK.TRANS64.TRYWAIT P0, [UR4+0x8], R8 ;  /* 0x00000808ff0075a7 */ /* 0x000ea40008001104 */
[----:B--2---:R-:W-:Y:S05]  /*2580*/  @!P0 BRA `(.L_x_29) ;  /* 0x0000008c00a88947 */ /* 0x004fea0003800000 */
.L_x_28:
[----:B------:R-:W-:Y:S05]  /*2590*/  BSYNC.RECONVERGENT B0 ;  /* 0x0000000000007941 */ /* 0x000fea0003800200 */
.L_x_10:
[----:B------:R-:W-:-:S13]  /*25a0*/  ISETP.NE.AND P0, PT, R0, 0xc, PT ;  /* 0x0000000c0000780c */ /* 0x000fda0003f05270 */
[----:B------:R-:W-:Y:S05]  /*25b0*/  @P0 BRA `(.L_x_9) ;  /* 0x0000002000080947 */ /* 0x000fea0003800000 */
[----:B------:R-:W-:Y:S01]  /*25c0*/  UMOV UR6, 0x400 ;  /* 0x0000040000067882 */ /* 0x000fe20000000000 */
[----:B------:R-:W-:Y:S01]  /*25d0*/  UMOV UR4, 0x20 ;  /* 0x0000002000047882 */ /* 0x000fe20000000000 */
[----:B------:R-:W-:Y:S02]  /*25e0*/  ULEA UR6, UR14, UR6, 0x18 ;  /* 0x000000060e067291 */ /* 0x000fe4000f8ec0ff */
[----:B------:R-:W-:-:S04]  /*25f0*/  UIADD3 UR4, UPT, UPT, -UR4, 0x100000, URZ ;  /* 0x0010000004047890 */ /* 0x000fc8000fffe1ff */
[----:B------:R-:W-:Y:S02]  /*2600*/  USHF.L.U32 UR5, UR4, 0xb, URZ ;  /* 0x0000000b04057899 */ /* 0x000fe400080006ff */
[----:B------:R-:W-:Y:S01]  /*2610*/  USHF.L.U32 UR4, UR4, 0x1, URZ ;  /* 0x0000000104047899 */ /* 0x000fe200080006ff */
[----:B------:R-:W-:Y:S01]  /*2620*/  ELECT P0, URZ, PT ;  /* 0x0000000000ff782f */ /* 0x000fe20003800000 */
[----:B------:R-:W3:Y:S10]  /*2630*/  FENCE.VIEW.ASYNC.S ;  /* 0x00000000000073c6 */ /* 0x000ef40000000000 */
[----:B---3--:R3:W4:Y:S01]  /*2640*/  SYNCS.EXCH.64 URZ, [UR6+0x160], UR4 ;  /* 0x0001600406ff75b2 */ /* 0x0087220008000100 */
[----:B------:R-:W-:Y:S01]  /*2650*/  NOP ;  /* 0x0000000000007918 */ /* 0x000fe20000000000 */
[----:B------:R-:W5:-:S00]  /*2660*/  USETMAXREG.DEALLOC.CTAPOOL 0x30 ;  /* 0x00000030000079c8 */ /* 0x000f4000080e0500 */
[----:B----4-:R-:W-:Y:S01]  /*2670*/  NOP ;  /* 0x0000000000007918 */ /* 0x010fe20000000000 */
[----:B---3--:R-:W-:Y:S01]  /*2680*/  UMOV UR4, 0x40 ;  /* 0x0000004000047882 */ /* 0x008fe20000000000 */
[----:B------:R-:W-:Y:S01]  /*2690*/  UMOV UR6, 0x400 ;  /* 0x0000040000067882 */ /* 0x000fe20000000000 */
[----:B------:R-:W-:Y:S02]  /*26a0*/  ULEA UR4, UR14, UR4, 0x18 ;  /* 0x000000040e047291 */ /* 0x000fe4000f8ec0ff */
[----:B------:R-:W-:-:S07]  /*26b0*/  ULEA UR6, UR14, UR6, 0x18 ;  /* 0x000000060e067291 */ /* 0x000fce000f8ec0ff */
[----:B-12--5:R-:W1:Y:S02]  /*26c0*/  LDS.U8 R4, [UR4] ;  /* 0x00000004ff047984 */ /* 0x026e640008000000 */
[----:B-1----:R-:W-:-:S13]  /*26d0*/  ISETP.NE.AND P0, PT, R4, RZ, PT ;  /* 0x000000ff0400720c */ /* 0x002fda0003f05270 */
[----:B------:R-:W-:Y:S05]  /*26e0*/  @P0 BRA `(.L_x_30) ;  /* 0x0000000400640947 */ /* 0x000fea0003800000 */
[----:B------:R-:W-:Y:S02]  /*26f0*/  ULOP3.LUT UR4, UR14, 0x1, URZ, 0xc0, !UPT ;  /* 0x000000010e047892 */ /* 0x000fe4000f8ec0ff */
[----:B------:R-:W-:Y:S02]  /*2700*/  ULOP3.LUT UR7, UR14, 0x1, URZ, 0x3c, !UPT ;  /* 0x000000010e077892 */ /* 0x000fe4000f8e3cff */
[----:B------:R-:W-:-:S09]  /*2710*/  UISETP.NE.U32.AND UP1, UPT, UR4, 0x1, UPT ;  /* 0x000000010400788c */ /* 0x000fd2000bf25070 */
[----:B------:R-:W-:Y:S05]  /*2720*/  BRA.U !UP1, `(.L_x_31) ;  /* 0x0000000109d07547 */ /* 0x000fea000b800000 */
[----:B------:R-:W-:Y:S01]  /*2730*/  ELECT P0, URZ, PT ;  /* 0x0000000000ff782f */ /* 0x000fe20003800000 */
[----:B------:R-:W-:-:S12]  /*2740*/  BSSY B0, `(.L_x_31) ;  /* 0x0000032000007945 */ /* 0x000fd80003800000 */
[----:B------:R-:W-:Y:S05]  /*2750*/  @!P0 BRA `(.L_x_32) ;  /* 0x0000000000c08947 */ /* 0x000fea0003800000 */
[----:B------:R-:W-:Y:S01]  /*2760*/  UMOV UR4, 0x10 ;  /* 0x0000001000047882 */ /* 0x000fe20000000000 */
[----:B------:R-:W-:-:S04]  /*2770*/  IMAD.U32 R8, RZ, RZ, UR14 ;  /* 0x0000000eff087e24 */ /* 0x000fc8000f8e00ff */
[----:B------:R-:W-:Y:S04]  /*2780*/  DEPBAR.LE SB1, 0x36 ;  /* 0x00009d800000791a */ /* 0x000fe80000000000 */
[----:B------:R-:W1:Y:S02]  /*2790*/  UTCATOMSWS.2CTA.FIND_AND_SET.ALIGN UP0, UR4, UR4 ;  /* 0x00000004000475e3 */ /* 0x000e640008200800 */
[----:B-1----:R-:W-:Y:S01]  /*27a0*/  PLOP3.LUT P0, PT, PT, PT, UP0, 0x80, 0x8 ;  /* 0x000000000008781c */ /* 0x002fe20003f0f008 */
[----:B------:R-:W-:-:S03]  /*27b0*/  IMAD.U32 R11, RZ, RZ, UR4 ;  /* 0x00000004ff0b7e24 */ /* 0x000fc6000f8e00ff */
[----:B------:R-:W-:-:S04]  /*27c0*/  SEL R4, RZ, 0xffffffff, !P0 ;  /* 0xffffffffff047807 */ /* 0x000fc80004000000 */
[----:B------:R-:W-:-:S13]  /*27d0*/  ISETP.NE.AND P0, PT, R4, RZ, PT ;  /* 0x000000ff0400720c */ /* 0x000fda0003f05270 */
[----:B------:R-:W-:Y:S05]  /*27e0*/  @P0 BRA `(.L_x_33) ;  /* 0x0000000000240947 */ /* 0x000fea0003800000 */
.L_x_34:
[----:B------:R-:W-:Y:S05]  /*27f0*/  NANOSLEEP 0x64 ;  /* 0x000000640000795d */ /* 0x000fea0003800000 */
[----:B------:R-:W-:-:S05]  /*2800*/  UMOV UR4, 0x10 ;  /* 0x0000001000047882 */ /* 0x000fca0000000000 */
[----:B------:R-:W-:Y:S04]  /*2810*/  DEPBAR.LE SB1, 0x36 ;  /* 0x00009d800000791a */ /* 0x000fe80000000000 */
[----:B------:R-:W1:Y:S02]  /*2820*/  UTCATOMSWS.2CTA.FIND_AND_SET.ALIGN UP0, UR4, UR4 ;  /* 0x00000004000475e3 */ /* 0x000e640008200800 */
[----:B-1----:R-:W-:Y:S01]  /*2830*/  PLOP3.LUT P0, PT, PT, PT, UP0, 0x80, 0x8 ;  /* 0x000000000008781c */ /* 0x002fe20003f0f008 */
[----:B------:R-:W-:-:S03]  /*2840*/  IMAD.U32 R11, RZ, RZ, UR4 ;  /* 0x00000004ff0b7e24 */ /* 0x000fc6000f8e00ff */
[----:B------:R-:W-:-:S04]  /*2850*/  SEL R4, RZ, 0xffffffff, !P0 ;  /* 0xffffffffff047807 */ /* 0x000fc80004000000 */
[----:B------:R-:W-:-:S13]  /*2860*/  ISETP.NE.AND P0, PT, R4, RZ, PT ;  /* 0x000000ff0400720c */ /* 0x000fda0003f05270 */
[----:B------:R-:W-:Y:S05]  /*2870*/  @!P0 BRA `(.L_x_34) ;  /* 0xfffffffc00dc8947 */ /* 0x000fea000383ffff */
.L_x_33:
[----:B------:R-:W-:Y:S01]  /*2880*/  MOV R5, 0x60 ;  /* 0x0000006000057802 */ /* 0x000fe20000000f00 */
[----:B------:R-:W-:-:S03]  /*2890*/  IMAD.U32 R4, RZ, RZ, UR6 ;  /* 0x00000006ff047e24 */ /* 0x000fc6000f8e00ff */
[----:B------:R-:W-:Y:S02]  /*28a0*/  LEA R10, R8, R5, 0x18 ;  /* 0x00000005080a7211 */ /* 0x000fe400078ec0ff */
[----:B------:R-:W-:-:S03]  /*28b0*/  MOV R5, 0x58 ;  /* 0x0000005800057802 */ /* 0x000fc60000000f00 */
[----:B------:R-:W1:Y:S01]  /*28c0*/  LDS R12, [R10] ;  /* 0x000000000a0c7984 */ /* 0x000e620000000800 */
[----:B------:R-:W-:Y:S01]  /*28d0*/  LEA R8, R8, R5, 0x18 ;  /* 0x0000000508087211 */ /* 0x000fe200078ec0ff */
[----:B-1----:R-:W-:-:S04]  /*28e0*/  IMAD.U32 R12, R12, -0x80000000, RZ ;  /* 0x800000000c0c7824 */ /* 0x002fc800078e00ff */
[----:B------:R-:W1:Y:S02]  /*28f0*/  SYNCS.PHASECHK.TRANS64.TRYWAIT P0, [R8+URZ], R12 ;  /* 0x0000000c080075a7 */ /* 0x000e6400080011ff */
[----:B-1----:R-:W-:Y:S05]  /*2900*/  @P0 BRA `(.L_x_35) ;  /* 0x0000000000080947 */ /* 0x002fea0003800000 */
[----:B------:R-:W1:Y:S02]  /*2910*/  SYNCS.PHASECHK.TRANS64.TRYWAIT P0, [R8+URZ], R12 ;  /* 0x0000000c080075a7 */ /* 0x000e6400080011ff */
[----:B-1----:R-:W-:Y:S05]  /*2920*/  @!P0 BRA `(.L_x_36) ;  /* 0x0000008800dc8947 */ /* 0x002fea0003800000 */
.L_x_35:
[----:B------:R-:W-:Y:S01]  /*2930*/  VIADD R4, R4, 0x168 ;  /* 0x0000016804047836 */ /* 0x000fe20000000000 */
[C---:B------:R-:W-:Y:S01]  /*2940*/  SHF.L.U32 R9, R11.reuse, 0x5, RZ ;  /* 0x000000050b097819 */ /* 0x040fe200000006ff */
[----:B------:R-:W-:Y:S01]  /*2950*/  IMAD.U32 R5, RZ, RZ, UR7 ;  /* 0x00000007ff057e24 */ /* 0x000fe2000f8e00ff */
[----:B------:R-:W-:Y:S01]  /*2960*/  IADD3 R12, PT, PT, R11, 0x10, RZ ;  /* 0x000000100b0c7810 */ /* 0x000fe20007ffe0ff */
[----:B-1----:R-:W-:-:S03]  /*2970*/  IMAD.MOV.U32 R13, RZ, RZ, 0x1 ;  /* 0x00000001ff0d7424 */ /* 0x002fc600078e00ff */
[C---:B------:R-:W-:Y:S02]  /*2980*/  PRMT R4, R5.reuse, 0x654, R4 ;  /* 0x0000065405047816 */ /* 0x040fe40000000004 */
[----:B------:R-:W-:Y:S01]  /*2990*/  PRMT R5, R5, 0x654, R8 ;  /* 0x0000065405057816 */ /* 0x000fe20000000008 */
[----:B------:R-:W-:Y:S01]  /*29a0*/  IMAD.MOV.U32 R8, RZ, RZ, 0x4 ;  /* 0x00000004ff087424 */ /* 0x000fe200078e00ff */
[----:B------:R-:W-:-:S03]  /*29b0*/  SHF.L.U32 R15, R13, R12, RZ ;  /* 0x0000000c0d0f7219 */ /* 0x000fc600000006ff */
[----:B------:R1:W-:Y:S01]  /*29c0*/  SYNCS.ARRIVE.TRANS64.RED RZ, [R5+URZ], R8 ;  /* 0x0000000805ff79a7 */ /* 0x0003e200080004ff */
[----:B------:R2:W-:Y:S04]  /*29d0*/  STS [UR6+0x168], R9 ;  /* 0x00016809ff007988 */ /* 0x0005e80008000806 */
[----:B------:R2:W-:Y:S01]  /*29e0*/  STAS [R4.64], R11 ;  /* 0x0000000b04007dbd */ /* 0x0005e2000c0008ff */
[----:B------:R-:W-:Y:S02]  /*29f0*/  UMOV UR4, 0x50 ;  /* 0x0000005000047882 */ /* 0x000fe40000000000 */
[----:B------:R-:W-:Y:S01]  /*2a00*/  ULEA UR4, UR14, UR4, 0x18 ;  /* 0x000000040e047291 */ /* 0x000fe2000f8ec0ff */
[----:B-1----:R-:W-:-:S05]  /*2a10*/  IMAD.MOV.U32 R8, RZ, RZ, 0xffff ;  /* 0x0000ffffff087424 */ /* 0x002fca00078e00ff */
[----:B------:R-:W-:-:S04]  /*2a20*/  SHF.L.U32 R8, R8, R11, RZ ;  /* 0x0000000b08087219 */ /* 0x000fc800000006ff */
[----:B------:R-:W-:-:S05]  /*2a30*/  LOP3.LUT R8, R15, R8, RZ, 0xfc, !PT ;  /* 0x000000080f087212 */ /* 0x000fca00078efcff */
[----:B------:R2:W-:Y:S04]  /*2a40*/  ATOMS.OR RZ, [UR4], R8 ;  /* 0x00000008ffff798c */ /* 0x0005e8000b000004 */
[----:B------:R2:W-:Y:S02]  /*2a50*/  ATOMS.XOR RZ, [R10], R13 ;  /* 0x0000000d0aff738c */ /* 0x0005e40003800000 */
.L_x_32:
[----:B------:R-:W-:Y:S05]  /*2a60*/  BSYNC B0 ;  /* 0x0000000000007941 */ /* 0x000fea0003800000 */
.L_x_31:
[----:B------:R-:W-:Y:S05]  /*2a70*/  BRA.U UP1, `(.L_x_37) ;  /* 0x0000000101907547 */ /* 0x000fea000b800000 */
[----:B------:R-:W-:Y:S05]  /*2a80*/  WARPSYNC.ALL ;  /* 0x0000000000007948 */ /* 0x000fea0003800000 */
[----:B------:R-:W-:Y:S01]  /*2a90*/  NOP ;  /* 0x0000000000007918 */ /* 0x000fe20000000000 */
[----:B------:R-:W-:-:S13]  /*2aa0*/  ELECT P0, URZ, PT ;  /* 0x0000000000ff782f */ /* 0x000fda0003800000 */
[----:B------:R-:W-:Y:S05]  /*2ab0*/  @!P0 BRA `(.L_x_37) ;  /* 0x0000000000808947 */ /* 0x000fea0003800000 */
[----:B--2---:R-:W-:Y:S01]  /*2ac0*/  IMAD.U32 R5, RZ, RZ, UR14 ;  /* 0x0000000eff057e24 */ /* 0x004fe2000f8e00ff */
[----:B------:R-:W-:Y:S02]  /*2ad0*/  MOV R4, 0x60 ;  /* 0x0000006000047802 */ /* 0x000fe40000000f00 */
[----:B------:R-:W-:Y:S02]  /*2ae0*/  MOV R8, 0x58 ;  /* 0x0000005800087802 */ /* 0x000fe40000000f00 */
[C---:B------:R-:W-:Y:S02]  /*2af0*/  LEA R9, R5.reuse, R4, 0x18 ;  /* 0x0000000405097211 */ /* 0x040fe400078ec0ff */
[----:B------:R-:W-:-:S03]  /*2b00*/  LEA R5, R5, R8, 0x18 ;  /* 0x0000000805057211 */ /* 0x000fc600078ec0ff */
[----:B------:R-:W1:Y:S02]  /*2b10*/  LDS R4, [R9] ;  /* 0x0000000009047984 */ /* 0x000e640000000800 */
[----:B-1----:R-:W-:-:S04]  /*2b20*/  IMAD.U32 R10, R4, -0x80000000, RZ ;  /* 0x80000000040a7824 */ /* 0x002fc800078e00ff */
[----:B------:R-:W1:Y:S02]  /*2b30*/  SYNCS.PHASECHK.TRANS64.TRYWAIT P0, [R5+URZ], R10 ;  /* 0x0000000a050075a7 */ /* 0x000e6400080011ff */
[----:B-1----:R-:W-:Y:S05]  /*2b40*/  @P0 BRA `(.L_x_38) ;  /* 0x0000000000080947 */ /* 0x002fea0003800000 */
[----:B------:R-:W1:Y:S02]  /*2b50*/  SYNCS.PHASECHK.TRANS64.TRYWAIT P0, [R5+URZ], R10 ;  /* 0x0000000a050075a7 */ /* 0x000e6400080011ff */
[----:B-1----:R-:W-:Y:S05]  /*2b60*/  @!P0 BRA `(.L_x_39) ;  /* 0x0000008800648947 */ /* 0x002fea0003800000 */
.L_x_38:
[----:B------:R-:W2:Y:S01]  /*2b70*/  LDS R10, [UR6+0x168] ;  /* 0x00016806ff0a7984 */ /* 0x000ea20008000800 */
[----:B-1----:R-:W-:Y:S02]  /*2b80*/  IMAD.MOV.U32 R11, RZ, RZ, 0xffff ;  /* 0x0000ffffff0b7424 */ /* 0x002fe400078e00ff */
[----:B------:R-:W-:-:S03]  /*2b90*/  IMAD.MOV.U32 R4, RZ, RZ, 0x1 ;  /* 0x00000001ff047424 */ /* 0x000fc600078e00ff */
[----:B--2---:R-:W-:Y:S02]  /*2ba0*/  SHF.L.U32 R11, R11, R10, RZ ;  /* 0x0000000a0b0b7219 */ /* 0x004fe400000006ff */
[C---:B------:R-:W-:Y:S01]  /*2bb0*/  IADD3 R13, PT, PT, R10.reuse, 0x10, RZ ;  /* 0x000000100a0d7810 */ /* 0x040fe20007ffe0ff */
[----:B------:R-:W-:-:S03]  /*2bc0*/  IMAD.SHL.U32 R10, R10, 0x20, RZ ;  /* 0x000000200a0a7824 */ /* 0x000fc600078e00ff */
[----:B------:R-:W-:Y:S02]  /*2bd0*/  SHF.L.U32 R8, R4, R13, RZ ;  /* 0x0000000d04087219 */ /* 0x000fe400000006ff */
[----:B------:R1:W-:Y:S01]  /*2be0*/  STS [UR6+0x168], R10 ;  /* 0x0001680aff007988 */ /* 0x0003e20008000806 */
[----:B------:R-:W-:Y:S01]  /*2bf0*/  UMOV UR4, 0x50 ;  /* 0x0000005000047882 */ /* 0x000fe20000000000 */
[----:B------:R-:W-:Y:S01]  /*2c00*/  LOP3.LUT R11, R8, R11, RZ, 0xfc, !PT ;  /* 0x0000000b080b7212 */ /* 0x000fe200078efcff */
[----:B------:R-:W-:Y:S01]  /*2c10*/  ULEA UR4, UR14, UR4, 0x18 ;  /* 0x000000040e047291 */ /* 0x000fe2000f8ec0ff */
[----:B------:R-:W-:-:S04]  /*2c20*/  MOV R8, UR7 ;  /* 0x0000000700087c02 */ /* 0x000fc80008000f00 */
[----:B------:R-:W-:-:S04]  /*2c30*/  PRMT R8, R8, 0x654, R5 ;  /* 0x0000065408087816 */ /* 0x000fc80000000005 */
[----:B------:R1:W-:Y:S01]  /*2c40*/  ATOMS.OR RZ, [UR4], R11 ;  /* 0x0000000bffff798c */ /* 0x0003e2000b000004 */
[----:B------:R1:W-:Y:S03]  /*2c50*/  SYNCS.ARRIVE.TRANS64.RED.A1T0 RZ, [R8+URZ], RZ ;  /* 0x000000ff08ff79a7 */ /* 0x0003e600081004ff */
[----:B------:R1:W-:Y:S01]  /*2c60*/  ATOMS.XOR RZ, [R9], R4 ;  /* 0x0000000409ff738c */ /* 0x0003e20003800000 */
[----:B------:R-:W-:Y:S05]  /*2c70*/  BRA `(.L_x_37) ;  /* 0x0000000000107947 */ /* 0x000fea0003800000 */
.L_x_30:
[----:B------:R-:W-:-:S05]  /*2c80*/  MOV R4, 0xffffffff ;  /* 0xffffffff00047802 */ /* 0x000fca0000000f00 */
[----:B------:R1:W-:Y:S02]  /*2c90*/  STS [UR6+0x168], R4 ;  /* 0x00016804ff007988 */ /* 0x0003e40008000806 */
[----:B-1----:R-:W-:Y:S02]  /*2ca0*/  MOV R4, 0x2cc0 ;  /* 0x00002cc000047802 */ /* 0x002fe40000000f00 */
[----:B------:R-:W-:Y:S05]  /*2cb0*/  CALL.REL.NOINC `($__internal_1_$__cuda_sm10x_tcgen05_guardrail_trap_phase_invalid_during_alloc) ;  /* 0x0000009000507944 */ /* 0x000fea0003c00000 */
.L_x_37:
[----:B------:R-:W-:Y:S05]  /*2cc0*/  WARPSYNC.ALL ;  /* 0x0000000000007948 */ /* 0x000fea0003800000 */
[----:B------:R-:W-:Y:S01]  /*2cd0*/  NOP ;  /* 0x0000000000007918 */ /* 0x000fe20000000000 */
[----:B------:R-:W3:Y:S01]  /*2ce0*/  S2UR UR4, SR_CgaCtaId ;  /* 0x00000000000479c3 */ /* 0x000ee20000008800 */
[----:B-12---:R-:W-:-:S07]  /*2cf0*/  MOV R4, 0x400 ;  /* 0x0000040000047802 */ /* 0x006fce0000000f00 */
[----:B------:R-:W-:Y:S01]  /*2d00*/  BAR.SYNC.DEFER_BLOCKING 0x2, 0x120 ;  /* 0x0084800000007b1d */ /* 0x000fe20000010000 */
[----:B------:R-:W-:Y:S02]  /*2d10*/  R2UR UR8, R2 ;  /* 0x00000000020872ca */ /* 0x000fe400000e0000 */
[----:B------:R-:W-:Y:S01]  /*2d20*/  R2UR UR5, R4 ;  /* 0x00000000040572ca */ /* 0x000fe200000e0000 */
[----:B---3--:R-:W-:-:S05]  /*2d30*/  IMAD.U32 R13, RZ, RZ, UR4 ;  /* 0x00000004ff0d7e24 */ /* 0x008fca000f8e00ff */
[----:B------:R-:W-:-:S13]  /*2d40*/  R2UR UR4, R13 ;  /* 0x000000000d0472ca */ /* 0x000fda00000e0000 */
[----:B------:R-:W-:-:S04]  /*2d50*/  ULEA UR4, UR4, UR5, 0x18 ;  /* 0x0000000504047291 */ /* 0x000fc8000f8ec0ff */
[----:B------:R-:W-:-:S04]  /*2d60*/  UIADD3 UR5, UPT, UPT, UR4, 0x6800, URZ ;  /* 0x0000680004057890 */ /* 0x000fc8000fffe0ff */
[----:B------:R-:W-:Y:S01]  /*2d70*/  USHF.R.U32.HI UR5, URZ, 0x4, UR5 ;  /* 0x00000004ff057899 */ /* 0x000fe20008011605 */
[----:B------:R-:W-:Y:S03]  /*2d80*/  LDS R19, [UR4+0x168] ;  /* 0x00016804ff137984 */ /* 0x000fe60008000800 */
[----:B------:R-:W-:-:S04]  /*2d90*/  ULOP3.LUT UR5, UR5, 0x3fc0, URZ, 0xc0, !UPT ;  /* 0x00003fc005057892 */ /* 0x000fc8000f8ec0ff */
[----:B------:R-:W-:-:S06]  /*2da0*/  ULOP3.LUT UR5, UR5, 0x10000, URZ, 0xfc, !UPT ;  /* 0x0001000005057892 */ /* 0x000fcc000f8efcff */
[----:B------:R-:W-:-:S05]  /*2db0*/  IMAD.U32 R4, RZ, RZ, UR5 ;  /* 0x00000005ff047e24 */ /* 0x000fca000f8e00ff */
[----:B------:R-:W1:Y:S01]  /*2dc0*/  LDCU UR5, c[0x0][0x624] ;  /* 0x0000c480ff0577ac */ /* 0x000e620008000800 */
[----:B------:R-:W2:Y:S01]  /*2dd0*/  SHFL.IDX PT, R4, R4, RZ, 0x1f ;  /* 0x00001fff04047589 */ /* 0x000ea200000e0000 */
[----:B-1----:R-:W-:Y:S01]  /*2de0*/  UISETP.GE.AND UP0, UPT, UR8, UR5, UPT ;  /* 0x000000050800728c */ /* 0x002fe2000bf06270 */
[----:B--2---:R-:W-:-:S08]  /*2df0*/  R2UR UR34, R4 ;  /* 0x00000000042272ca */ /* 0x004fd000000e0000 */
[----:B------:R-:W-:Y:S07]  /*2e00*/  BRA.U UP0, `(.L_x_40) ;  /* 0x0000001500107547 */ /* 0x000fee000b800000 */
[----:B------:R-:W1:Y:S01]  /*2e10*/  LDCU UR8, c[0x0][0x38c] ;  /* 0x00007180ff0877ac */ /* 0x000e620008000800 */
[----:B------:R-:W-:Y:S02]  /*2e20*/  R2UR UR6, R7 ;  /* 0x00000000070672ca */ /* 0x000fe400000e0000 */
[----:B------:R-:W-:Y:S02]  /*2e30*/  CS2R R16, SRZ ;  /* 0x0000000000107805 */ /* 0x000fe4000001ff00 */
[----:B------:R-:W-:Y:S01]  /*2e40*/  R2UR UR7, R6 ;  /* 0x00000000060772ca */ /* 0x000fe200000e0000 */
[----:B------:R-:W-:Y:S01]  /*2e50*/  IMAD.MOV.U32 R18, RZ, RZ, RZ ;  /* 0x000000ffff127224 */ /* 0x000fe200078e00ff */
[----:B------:R-:W-:Y:S01]  /*2e60*/  R2UR UR39, R2 ;  /* 0x00000000022772ca */ /* 0x000fe200000e0000 */
[----:B------:R-:W-:Y:S02]  /*2e70*/  UIADD3 UR32, UPT, UPT, UR34, 0x2, URZ ;  /* 0x0000000222207890 */ /* 0x000fe4000fffe0ff */
[----:B------:R-:W-:-:S02]  /*2e80*/  UIADD3 UR30, UPT, UPT, UR34, 0x200, URZ ;  /* 0x00000200221e7890 */ /* 0x000fc4000fffe0ff */
[----:B------:R-:W-:Y:S02]  /*2e90*/  UIADD3 UR28, UPT, UPT, UR34, 0x202, URZ ;  /* 0x00000202221c7890 */ /* 0x000fe4000fffe0ff */
[----:B------:R-:W-:Y:S02]  /*2ea0*/  UIADD3 UR26, UPT, UPT, UR34, 0x400, URZ ;  /* 0x00000400221a7890 */ /* 0x000fe4000fffe0ff */
[----:B------:R-:W-:Y:S02]  /*2eb0*/  ULOP3.LUT UR72, UR6, 0xffff, URZ, 0xc0, !UPT ;  /* 0x0000ffff06487892 */ /* 0x000fe4000f8ec0ff */
[----:B------:R-:W-:Y:S02]  /*2ec0*/  ULOP3.LUT UR38, UR6, 0xffff, URZ, 0xc0, !UPT ;  /* 0x0000ffff06267892 */ /* 0x000fe4000f8ec0ff */
[----:B------:R-:W-:Y:S02]  /*2ed0*/  ULOP3.LUT UR36, UR6, 0xffff, URZ, 0xc0, !UPT ;  /* 0x0000ffff06247892 */ /* 0x000fe4000f8ec0ff */
[----:B------:R-:W-:-:S02]  /*2ee0*/  ULOP3.LUT UR69, UR6, 0xffff, URZ, 0xc0, !UPT ;  /* 0x0000ffff06457892 */ /* 0x000fc4000f8ec0ff */
[----:B------:R-:W-:Y:S02]  /*2ef0*/  ULOP3.LUT UR68, UR6, 0xffff, URZ, 0xc0, !UPT ;  /* 0x0000ffff06447892 */ /* 0x000fe4000f8ec0ff */
[----:B-1----:R-:W-:Y:S02]  /*2f00*/  UIADD3 UR6, UPT, UPT, -UR8, URZ, URZ ;  /* 0x000000ff08067290 */ /* 0x002fe4000fffe1ff */
[----:B------:R-:W-:Y:S02]  /*2f10*/  UISETP.NE.AND UP1, UPT, UR7, URZ, UPT ;  /* 0x000000ff0700728c */ /* 0x000fe4000bf25270 */
[----:B------:R-:W-:Y:S02]  /*2f20*/  UIADD3 UR7, UPT, UPT, UR8, -0x1, URZ ;  /* 0xffffffff08077890 */ /* 0x000fe4000fffe0ff */
[----:B------:R-:W-:Y:S02]  /*2f30*/  USHF.R.S32.HI UR6, URZ, 0x1f, UR6 ;  /* 0x0000001fff067899 */ /* 0x000fe40008011406 */
[----:B------:R-:W-:-:S02]  /*2f40*/  UISETP.GT.AND UP0, UPT, UR8, URZ, UPT ;  /* 0x000000ff0800728c */ /* 0x000fc4000bf04270 */
[----:B------:R-:W-:Y:S02]  /*2f50*/  USHF.R.S32.HI UR23, URZ, 0x1f, UR7 ;  /* 0x0000001fff177899 */ /* 0x000fe40008011407 */
[----:B------:R-:W-:Y:S02]  /*2f60*/  ULEA.HI UR6, UR6, -UR8, URZ, 0x7 ;  /* 0x8000000806067291 */ /* 0x000fe4000f8f38ff */
[----:B------:R-:W-:Y:S02]  /*2f70*/  ULEA.HI UR23, UR23, UR7, URZ, 0x7 ;  /* 0x0000000717177291 */ /* 0x000fe4000f8f38ff */
[----:B------:R-:W-:Y:S02]  /*2f80*/  USHF.R.S32.HI UR6, URZ, 0x7, UR6 ;  /* 0x00000007ff067899 */ /* 0x000fe40008011406 */
[----:B------:R-:W-:Y:S02]  /*2f90*/  USHF.R.S32.HI UR23, URZ, 0x7, UR23 ;  /* 0x00000007ff177899 */ /* 0x000fe40008011417 */
[----:B------:R-:W-:Y:S01]  /*2fa0*/  UIADD3 UR24, UPT, UPT, UR34, 0x402, URZ ;  /* 0x0000040222187890 */ /* 0x000fe2000fffe0ff */
[----:B------:R-:W-:Y:S01]  /*2fb0*/  UMOV UR5, URZ ;  /* 0x000000ff00057c82 */ /* 0x000fe20008000000 */
[----:B------:R-:W-:Y:S01]  /*2fc0*/  UIADD3 UR73, UPT, UPT, UR4, 0xf0, URZ ;  /* 0x000000f004497890 */ /* 0x000fe2000fffe0ff */
[----:B------:R-:W-:Y:S01]  /*2fd0*/  UMOV UR66, 0x0 ;  /* 0x0000000000427882 */ /* 0x000fe20000000000 */
        /* <DEDUP_REMOVED lines=27> */
[----:B------:R-:W-:-:S02]  /*3190*/  UIADD3 UR37, UPT, UPT, UR4, 0xf0, URZ ;  /* 0x000000f004257890 */ /* 0x000fc4000fffe0ff */
[----:B------:R-:W-:Y:S02]  /*31a0*/  UIADD3 UR71, UPT, UPT, UR4, 0x8, URZ ;  /* 0x0000000804477890 */ /* 0x000fe4000fffe0ff */
[----:B------:R-:W-:Y:S01]  /*31b0*/  UIADD3 UR70, UPT, UPT, UR4, 0x110, URZ ;  /* 0x0000011004467890 */ /* 0x000fe2000fffe0ff */
[----:B------:R-:W-:Y:S01]  /*31c0*/  UMOV UR35, 0x80004020 ;  /* 0x8000402000237882 */ /* 0x000fe20000000000 */
[----:B------:R-:W-:Y:S01]  /*31d0*/  UMOV UR33, 0x80004020 ;  /* 0x8000402000217882 */ /* 0x000fe20000000000 */
[----:B------:R-:W-:Y:S01]  /*31e0*/  UMOV UR31, 0x80004020 ;  /* 0x80004020001f7882 */ /* 0x000fe20000000000 */
[----:B------:R-:W-:Y:S01]  /*31f0*/  UMOV UR29, 0x80004020 ;  /* 0x80004020001d7882 */ /* 0x000fe20000000000 */
[----:B------:R-:W-:Y:S01]  /*3200*/  UMOV UR27, 0x80004020 ;  /* 0x80004020001b7882 */ /* 0x000fe20000000000 */
[----:B------:R-:W-:Y:S01]  /*3210*/  @!UP0 ULOP3.LUT UR23, URZ, UR6, URZ, 0x33, !UPT ;  /* 0x00000006ff178292 */ /* 0x000fe2000f8e33ff */
[----:B------:R-:W-:Y:S01]  /*3220*/  UMOV UR25, 0x80004020 ;  /* 0x8000402000197882 */ /* 0x000fe20000000000 */
[----:B------:R-:W-:Y:S01]  /*3230*/  UMOV UR76, 0x0 ;  /* 0x00000000004c7882 */ /* 0x000fe20000000000 */
[----:B------:R-:W-:Y:S01]  /*3240*/  UMOV UR77, 0x10190490 ;  /* 0x10190490004d7882 */ /* 0x000fe20000000000 */
[----:B------:R-:W-:Y:S01]  /*3250*/  UMOV UR74, 0x0 ;  /* 0x00000000004a7882 */ /* 0x000fe20000000000 */
[----:B------:R-:W-:-:S07]  /*3260*/  UMOV UR75, 0x10190490 ;  /* 0x10190490004b7882 */ /* 0x000fce0000000000 */
.L_x_53:
[----:B-1----:R-:W1:Y:S02]  /*3270*/  S2UR UR6, SR_CgaSize ;  /* 0x00000000000679c3 */ /* 0x002e640000008a00 */
[----:B-1----:R-:W-:-:S12]  /*3280*/  UIMAD UR6, UR6, -0xa0, URZ ;  /* 0xffffff60060678a4 */ /* 0x002fd8000f8e02ff */
[----:B------:R-:W1:Y:S02]  /*3290*/  LDCU UR6, c[0x0][UR6+0x2c0] ;  /* 0x00005800060677ac */ /* 0x000e640008000800 */
[----:B-1----:R-:W-:Y:S01]  /*32a0*/  UIADD3 UR39, UPT, UPT, UR6, UR39, URZ ;  /* 0x0000002706277290 */ /* 0x002fe2000fffe0ff */
[----:B--23--:R-:W-:Y:S11]  /*32b0*/  BRA.U UP1, `(.L_x_41) ;  /* 0x0000000d01d87547 */ /* 0x00cff6000b800000 */
[----:B------:R-:W-:-:S04]  /*32c0*/  SHF.L.U32 R8, R17, 0x1f, RZ ;  /* 0x0000001f11087819 */ /* 0x000fc800000006ff */
[----:B------:R-:W1:Y:S02]  /*32d0*/  SYNCS.PHASECHK.TRANS64.TRYWAIT P0, [UR4], R8 ;  /* 0x00000008ff0075a7 */ /* 0x000e640008001104 */
[----:B-1----:R-:W-:Y:S05]  /*32e0*/  @!P0 BRA `(.L_x_42) ;  /* 0x00000080009c8947 */ /* 0x002fea0003800000 */
.L_x_110:
[----:B------:R-:W-:Y:S01]  /*32f0*/  ULEA UR14, UR5, UR4, 0x3 ;  /* 0x00000004050e7291 */ /* 0x000fe2000f8e18ff */
[----:B------:R-:W-:-:S08]  /*3300*/  SHF.L.U32 R8, R16, 0x1f, RZ ;  /* 0x0000001f10087819 */ /* 0x000fd000000006ff */
[----:B------:R-:W2:Y:S02]  /*3310*/  SYNCS.PHASECHK.TRANS64.TRYWAIT P0, [UR14+0x10], R8 ;  /* 0x00001008ff0075a7 */ /* 0x000ea4000800110e */
[----:B--2---:R-:W-:Y:S05]  /*3320*/  @!P0 BRA `(.L_x_43) ;  /* 0x0000008000a88947 */ /* 0x004fea0003800000 */
.L_x_112:
[----:B------:R-:W-:Y:S01]  /*3330*/  UIMAD UR12, UR5, 0x3000, UR4 ;  /* 0x00003000050c78a4 */ /* 0x000fe2000f8e0204 */
[----:B-1----:R-:W-:Y:S01]  /*3340*/  IMAD.MOV.U32 R4, RZ, RZ, RZ ;  /* 0x000000ffff047224 */ /* 0x002fe200078e00ff */
[----:B------:R-:W-:Y:S01]  /*3350*/  UMOV UR16, 0x0 ;  /* 0x0000000000107882 */ /* 0x000fe20000000000 */
[----:B------:R-:W-:Y:S01]  /*3360*/  UMOV UR17, 0x10200490 ;  /* 0x1020049000117882 */ /* 0x000fe20000000000 */
[----:B------:R-:W-:Y:S02]  /*3370*/  UIADD3 UR12, UPT, UPT, UR12, 0xc800, URZ ;  /* 0x0000c8000c0c7890 */ /* 0x000fe4000fffe0ff */
[C---:B------:R-:W-:Y:S01]  /*3380*/  R2UR UR10, R4.reuse ;  /* 0x00000000040a72ca */ /* 0x040fe200000e0000 */
[----:B------:R-:W-:Y:S01]  /*3390*/  UMOV UR13, 0x80004020 ;  /* 0x80004020000d7882 */ /* 0x000fe20000000000 */
[----:B------:R-:W-:Y:S01]  /*33a0*/  USHF.R.U32.HI UR12, URZ, 0x4, UR12 ;  /* 0x00000004ff0c7899 */ /* 0x000fe2000801160c */
[----:B------:R-:W-:Y:S01]  /*33b0*/  R2UR UR15, R4 ;  /* 0x00000000040f72ca */ /* 0x000fe200000e0000 */
[----:B------:R-:W-:Y:S01]  /*33c0*/  UMOV UR18, 0x0 ;  /* 0x0000000000127882 */ /* 0x000fe20000000000 */
[----:B------:R-:W-:Y:S01]  /*33d0*/  UMOV UR19, 0x10200490 ;  /* 0x1020049000137882 */ /* 0x000fe20000000000 */
[----:B------:R-:W-:Y:S01]  /*33e0*/  ULOP3.LUT UR12, UR12, 0x3fc0, URZ, 0xc0, !UPT ;  /* 0x00003fc00c0c7892 */ /* 0x000fe2000f8ec0ff */
[----:B------:R-:W-:Y:S01]  /*33f0*/  UMOV UR7, 0x80004020 ;  /* 0x8000402000077882 */ /* 0x000fe20000000000 */
[----:B------:R-:W-:-:S02]  /*3400*/  UMOV UR9, 0x80004020 ;  /* 0x8000402000097882 */ /* 0x000fc40000000000 */
[----:B------:R-:W-:Y:S02]  /*3410*/  ULOP3.LUT UR12, UR12, 0x10000, URZ, 0xfc, !UPT ;  /* 0x000100000c0c7892 */ /* 0x000fe4000f8efcff */
[----:B------:R-:W-:Y:S02]  /*3420*/  UIADD3 UR14, UPT, UPT, UR14, 0x80, URZ ;  /* 0x000000800e0e7890 */ /* 0x000fe4000fffe0ff */
[----:B------:R-:W-:Y:S02]  /*3430*/  UIADD3 UR6, UPT, UPT, UR12, 0x2, URZ ;  /* 0x000000020c067890 */ /* 0x000fe4000fffe0ff */
[----:B------:R-:W-:Y:S02]  /*3440*/  UIADD3 UR8, UPT, UPT, UR12, 0x100, URZ ;  /* 0x000001000c087890 */ /* 0x000fe4000fffe0ff */
[----:B------:R-:W-:Y:S01]  /*3450*/  UIADD3 UR5, UPT, UPT, UR5, 0x1, URZ ;  /* 0x0000000105057890 */ /* 0x000fe2000fffe0ff */
[----:B------:R1:W-:Y:S01]  /*3460*/  UTCHMMA.2CTA gdesc[UR34], gdesc[UR12], tmem[UR10], tmem[UR16], idesc[UR17], !UPT ;  /* 0x00ff100c220075ea */ /* 0x0003e2000fa0000a */
[----:B------:R-:W-:-:S02]  /*3470*/  UMOV UR11, 0x80004020 ;  /* 0x80004020000b7882 */ /* 0x000fc40000000000 */
[----:B------:R-:W-:Y:S01]  /*3480*/  UISETP.NE.AND UP0, UPT, UR5, 0xe, UPT ;  /* 0x0000000e0500788c */ /* 0x000fe2000bf05270 */
[C---:B-1----:R-:W-:Y:S01]  /*3490*/  R2UR UR17, R4.reuse ;  /* 0x00000000041172ca */ /* 0x042fe200000e0000 */
[----:B------:R-:W-:Y:S01]  /*34a0*/  UIADD3 UR10, UPT, UPT, UR12, 0x102, URZ ;  /* 0x000001020c0a7890 */ /* 0x000fe2000fffe0ff */
[C---:B------:R-:W-:Y:S02]  /*34b0*/  R2UR UR16, R4.reuse ;  /* 0x00000000041072ca */ /* 0x040fe400000e0000 */
[----:B------:R-:W-:-:S09]  /*34c0*/  R2UR UR13, R4 ;  /* 0x00000000040d72ca */ /* 0x000fd200000e0000 */
[----:B------:R1:W-:Y:S02]  /*34d0*/  UTCHMMA.2CTA gdesc[UR32], gdesc[UR6], tmem[UR17], tmem[UR18], idesc[UR19], UPT ;  /* 0x00ff1206200075ea */ /* 0x0003e4000ba00011 */
[----:B------:R2:W-:Y:S01]  /*34e0*/  UTCHMMA.2CTA gdesc[UR30], gdesc[UR8], tmem[UR16], tmem[UR18], idesc[UR19], UPT ;  /* 0x00ff12081e0075ea */ /* 0x0005e2000ba00010 */
[----:B------:R3:W-:Y:S01]  /*34f0*/  UTCHMMA.2CTA gdesc[UR28], gdesc[UR10], tmem[UR15], tmem[UR18], idesc[UR19], UPT ;  /* 0x00ff120a1c0075ea */ /* 0x0007e2000ba0000f */
[----:B-1----:R-:W-:Y:S02]  /*3500*/  UIADD3 UR6, UPT, UPT, UR12, 0x200, URZ ;  /* 0x000002000c067890 */ /* 0x002fe4000fffe0ff */
[----:B--2---:R-:W-:Y:S01]  /*3510*/  UIADD3 UR8, UPT, UPT, UR12, 0x202, URZ ;  /* 0x000002020c087890 */ /* 0x004fe2000fffe0ff */
[----:B------:R-:W-:Y:S01]  /*3520*/  R2UR UR12, R4 ;  /* 0x00000000040c72ca */ /* 0x000fe200000e0000 */
[----:B---3--:R-:W-:-:S05]  /*3530*/  UMOV UR10, 0x3 ;  /* 0x00000003000a7882 */ /* 0x008fca0000000000 */
[----:B------:R1:W-:Y:S07]  /*3540*/  UTCHMMA.2CTA gdesc[UR26], gdesc[UR6], tmem[UR13], tmem[UR18], idesc[UR19], UPT ;  /* 0x00ff12061a0075ea */ /* 0x0003ee000ba0000d */
[----:B------:R2:W-:Y:S01]  /*3550*/  UTCHMMA.2CTA gdesc[UR24], gdesc[UR8], tmem[UR12], tmem[UR18], idesc[UR19], UPT ;  /* 0x00ff1208180075ea */ /* 0x0005e2000ba0000c */
[----:B------:R2:W-:Y:S01]  /*3560*/  UTCBAR.2CTA.MULTICAST [UR73], URZ, UR10 ;  /* 0x000000ff490073e9 */ /* 0x0005e2000820080a */
[----:B------:R2:W-:Y:S01]  /*3570*/  UTCBAR.2CTA.MULTICAST [UR14], URZ, UR72 ;  /* 0x000000ff0e0073e9 */ /* 0x0005e20008200848 */
[----:B-1----:R-:W-:-:S06]  /*3580*/  USEL UR6, URZ, 0x1, UP0 ;  /* 0x00000001ff067887 */ /* 0x002fcc0008000000 */
[----:B------:R-:W-:Y:S01]  /*3590*/  LOP3.LUT R16, R16, UR6, RZ, 0x3c, !PT ;  /* 0x0000000610107c12 */ /* 0x000fe2000f8e3cff */
[----:B------:R-:W-:Y:S02]  /*35a0*/  USEL UR6, UR5, URZ, UP0 ;  /* 0x000000ff05067287 */ /* 0x000fe40008000000 */
[----:B------:R-:W-:Y:S01]  /*35b0*/  UISETP.GE.AND UP0, UPT, UR23, 0x1, UPT ;  /* 0x000000011700788c */ /* 0x000fe2000bf06270 */
[----:B------:R-:W-:-:S08]  /*35c0*/  UMOV UR5, URZ ;  /* 0x000000ff00057c82 */ /* 0x000fd00008000000 */
[----:B------:R-:W-:Y:S05]  /*35d0*/  BRA.U !UP0, `(.L_x_44) ;  /* 0x0000000508e07547 */ /* 0x000fea000b800000 */
[----:B------:R-:W-:Y:S01]  /*35e0*/  IMAD.MOV.U32 R10, RZ, RZ, RZ ;  /* 0x000000ffff0a7224 */ /* 0x000fe200078e00ff */
[----:B------:R-:W-:Y:S01]  /*35f0*/  CS2R R8, SRZ ;  /* 0x0000000000087805 */ /* 0x000fe2000001ff00 */
[----:B------:R-:W-:Y:S01]  /*3600*/  IMAD.MOV.U32 R7, RZ, RZ, RZ ;  /* 0x000000ffff077224 */ /* 0x000fe200078e00ff */
[----:B------:R-:W-:Y:S01]  /*3610*/  CS2R R4, SRZ ;  /* 0x0000000000047805 */ /* 0x000fe2000001ff00 */
[----:B------:R-:W-:Y:S01]  /*3620*/  UMOV UR5, URZ ;  /* 0x000000ff00057c82 */ /* 0x000fe20008000000 */
[----:B------:R-:W-:-:S05]  /*3630*/  UMOV UR22, URZ ;  /* 0x000000ff00167c82 */ /* 0x000fca0008000000 */
.L_x_49:
[----:B--2---:R-:W-:Y:S01]  /*3640*/  ULEA UR18, UR6, UR4, 0x3 ;  /* 0x0000000406127291 */ /* 0x004fe2000f8e18ff */
[----:B------:R-:W-:Y:S01]  /*3650*/  SHF.L.U32 R21, R16, 0x1f, RZ ;  /* 0x0000001f10157819 */ /* 0x000fe200000006ff */
[----:B------:R-:W-:Y:S01]  /*3660*/  UISETP.NE.U32.AND UP0, UPT, UR5, URZ, UPT ;  /* 0x000000ff0500728c */ /* 0x000fe2000bf05070 */
[----:B------:R-:W-:Y:S06]  /*3670*/  SHF.L.U32 R14, R18, 0x1f, RZ ;  /* 0x0000001f120e7819 */ /* 0x000fec00000006ff */
[----:B-1----:R-:W1:Y:S02]  /*3680*/  SYNCS.PHASECHK.TRANS64.TRYWAIT P0, [UR18+0x10], R21 ;  /* 0x00001015ff0075a7 */ /* 0x002e640008001112 */
[----:B-1-3--:R-:W-:Y:S05]  /*3690*/  @!P0 BRA `(.L_x_45) ;  /* 0x0000007c00e88947 */ /* 0x00afea0003800000 */
.L_x_114:
[----:B------:R-:W2:Y:S01]  /*36a0*/  SYNCS.PHASECHK.TRANS64.TRYWAIT P0, [UR4+0xf8], R14 ;  /* 0x0000f80eff0075a7 */ /* 0x000ea20008001104 */
[----:B------:R-:W-:Y:S04]  /*36b0*/  UIMAD UR5, UR6, 0x3000, UR4 ;  /* 0x00003000060578a4 */ /* 0x000fe8000f8e0204 */
[----:B------:R-:W-:Y:S04]  /*36c0*/  UIADD3 UR5, UPT, UPT, UR5, 0xc800, URZ ;  /* 0x0000c80005057890 */ /* 0x000fe8000fffe0ff */
[----:B------:R-:W-:Y:S04]  /*36d0*/  USHF.R.U32.HI UR8, URZ, 0x4, UR5 ;  /* 0x00000004ff087899 */ /* 0x000fe80008011605 */
[----:B------:R-:W-:Y:S01]  /*36e0*/  ULOP3.LUT UR8, UR8, 0x3fc0, URZ, 0xc0, !UPT ;  /* 0x00003fc008087892 */ /* 0x000fe2000f8ec0ff */
[----:B--2---:R-:W-:Y:S11]  /*36f0*/  @!P0 BRA `(.L_x_46) ;  /* 0x0000007c00ec8947 */ /* 0x004ff60003800000 */
.L_x_116:
[----:B------:R-:W-:Y:S01]  /*3700*/  IMAD.MOV.U32 R12, RZ, RZ, 0x40 ;  /* 0x00000040ff0c7424 */ /* 0x000fe200078e00ff */
[----:B------:R-:W-:Y:S01]  /*3710*/  ULOP3.LUT UR8, UR8, 0x1000000, URZ, 0xfc, !UPT ;  /* 0x0100000008087892 */ /* 0x000fe2000f8efcff */
[----:B-1----:R-:W-:Y:S01]  /*3720*/  IMAD.MOV.U32 R11, RZ, RZ, 0x100 ;  /* 0x00000100ff0b7424 */ /* 0x002fe200078e00ff */
[----:B------:R-:W-:Y:S01]  /*3730*/  UMOV UR9, 0xc0004010 ;  /* 0xc000401000097882 */ /* 0x000fe20000000000 */
[----:B------:R-:W-:Y:S01]  /*3740*/  UMOV UR11, 0xc0004010 ;  /* 0xc0004010000b7882 */ /* 0x000fe20000000000 */
[----:B------:R-:W-:Y:S01]  /*3750*/  R2UR UR5, R12 ;  /* 0x000000000c0572ca */ /* 0x000fe200000e0000 */
[----:B------:R-:W-:Y:S01]  /*3760*/  IMAD.MOV.U32 R12, RZ, RZ, 0x48 ;  /* 0x00000048ff0c7424 */ /* 0x000fe200078e00ff */
[C---:B------:R-:W-:Y:S01]  /*3770*/  R2UR UR7, R11.reuse ;  /* 0x000000000b0772ca */ /* 0x040fe200000e0000 */
[----:B------:R-:W-:Y:S01]  /*3780*/  UIADD3 UR10, UPT, UPT, UR8, 0x20, URZ ;  /* 0x00000020080a7890 */ /* 0x000fe2000fffe0ff */
[C---:B------:R-:W-:Y:S01]  /*3790*/  R2UR UR17, R11.reuse ;  /* 0x000000000b1172ca */ /* 0x040fe200000e0000 */
[----:B------:R-:W-:Y:S01]  /*37a0*/  UIADD3 UR12, UPT, UPT, UR8, 0x40, URZ ;  /* 0x00000040080c7890 */ /* 0x000fe2000fffe0ff */
[----:B------:R-:W-:Y:S01]  /*37b0*/  R2UR UR16, R12 ;  /* 0x000000000c1072ca */ /* 0x000fe200000e0000 */
[----:B------:R-:W-:Y:S01]  /*37c0*/  IMAD.MOV.U32 R12, RZ, RZ, 0x50 ;  /* 0x00000050ff0c7424 */ /* 0x000fe200078e00ff */
[----:B------:R-:W-:Y:S04]  /*37d0*/  UMOV UR13, 0xc0004010 ;  /* 0xc0004010000d7882 */ /* 0x000fe80000000000 */
[----:B------:R-:W-:Y:S01]  /*37e0*/  R2UR UR15, R12 ;  /* 0x000000000c0f72ca */ /* 0x000fe200000e0000 */
[----:B------:R-:W-:Y:S02]  /*37f0*/  IMAD.MOV.U32 R12, RZ, RZ, 0x58 ;  /* 0x00000058ff0c7424 */ /* 0x000fe400078e00ff */
[----:B------:R1:W-:Y:S03]  /*3800*/  UTCHMMA.2CTA tmem[UR5], gdesc[UR8], tmem[UR7], tmem[UR66], idesc[UR67], UP0 ;  /* 0x00ff4208050079ea */ /* 0x0003e60008200007 */
[----:B------:R-:W-:Y:S01]  /*3810*/  R2UR UR14, R12 ;  /* 0x000000000c0e72ca */ /* 0x000fe200000e0000 */
[----:B------:R2:W-:Y:S01]  /*3820*/  UTCHMMA.2CTA tmem[UR16], gdesc[UR10], tmem[UR17], tmem[UR64], idesc[UR65], UPT ;  /* 0x00ff400a100079ea */ /* 0x0005e2000ba00011 */
[----:B------:R-:W-:Y:S01]  /*3830*/  IMAD.MOV.U32 R12, RZ, RZ, 0x60 ;  /* 0x00000060ff0c7424 */ /* 0x000fe200078e00ff */
[C---:B-1----:R-:W-:Y:S04]  /*3840*/  R2UR UR5, R11.reuse ;  /* 0x000000000b0572ca */ /* 0x042fe800000e0000 */
[----:B------:R-:W-:Y:S01]  /*3850*/  R2UR UR7, R12 ;  /* 0x000000000c0772ca */ /* 0x000fe200000e0000 */
[----:B------:R-:W-:Y:S01]  /*3860*/  IMAD.MOV.U32 R12, RZ, RZ, 0x68 ;  /* 0x00000068ff0c7424 */ /* 0x000fe200078e00ff */
[C---:B--2---:R-:W-:Y:S01]  /*3870*/  R2UR UR16, R11.reuse ;  /* 0x000000000b1072ca */ /* 0x044fe200000e0000 */
[----:B------:R-:W-:Y:S06]  /*3880*/  UIADD3 UR10, UPT, UPT, UR8, 0x60, URZ ;  /* 0x00000060080a7890 */ /* 0x000fec000fffe0ff */
[----:B------:R1:W-:Y:S06]  /*3890*/  UTCHMMA.2CTA tmem[UR15], gdesc[UR12], tmem[UR5], tmem[UR62], idesc[UR63], UPT ;  /* 0x00ff3e0c0f0079ea */ /* 0x0003ec000ba00005 */
[----:B------:R2:W-:Y:S01]  /*38a0*/  UTCHMMA.2CTA tmem[UR14], gdesc[UR10], tmem[UR16], tmem[UR60], idesc[UR61], UPT ;  /* 0x00ff3c0a0e0079ea */ /* 0x0005e2000ba00010 */
[C---:B-1----:R-:W-:Y:S01]  /*38b0*/  R2UR UR15, R11.reuse ;  /* 0x000000000b0f72ca */ /* 0x042fe200000e0000 */
[----:B------:R-:W-:Y:S01]  /*38c0*/  UIADD3 UR12, UPT, UPT, UR8, 0x80, URZ ;  /* 0x00000080080c7890 */ /* 0x000fe2000fffe0ff */
[----:B------:R-:W-:Y:S02]  /*38d0*/  R2UR UR5, R12 ;  /* 0x000000000c0572ca */ /* 0x000fe400000e0000 */
[----:B--2---:R-:W-:Y:S01]  /*38e0*/  R2UR UR14, R11 ;  /* 0x000000000b0e72ca */ /* 0x004fe200000e0000 */
[----:B------:R-:W-:Y:S01]  /*38f0*/  UIADD3 UR10, UPT, UPT, UR8, 0xa0, URZ ;  /* 0x000000a0080a7890 */ /* 0x000fe2000fffe0ff */
[----:B------:R-:W-:Y:S07]  /*3900*/  IMAD.MOV.U32 R11, RZ, RZ, 0x70 ;  /* 0x00000070ff0b7424 */ /* 0x000fee00078e00ff */
[----:B------:R1:W-:Y:S04]  /*3910*/  UTCHMMA.2CTA tmem[UR7], gdesc[UR12], tmem[UR15], tmem[UR58], idesc[UR59], UPT ;  /* 0x00ff3a0c070079ea */ /* 0x0003e8000ba0000f */
[----:B------:R1:W-:Y:S01]  /*3920*/  UTCHMMA.2CTA tmem[UR5], gdesc[UR10], tmem[UR14], tmem[UR56], idesc[UR57], UPT ;  /* 0x00ff380a050079ea */ /* 0x0003e2000ba0000e */
[----:B------:R-:W2:Y:S02]  /*3930*/  SYNCS.PHASECHK.TRANS64.TRYWAIT P0, [UR4+0x100], R14 ;  /* 0x0001000eff0075a7 */ /* 0x000ea40008001104 */
[----:B-12---:R-:W-:Y:S05]  /*3940*/  @!P0 BRA `(.L_x_47) ;  /* 0x0000007c00748947 */ /* 0x006fea0003800000 */
.L_x_118:
[----:B------:R-:W-:Y:S01]  /*3950*/  UIADD3 UR6, UPT, UPT, UR6, 0x1, URZ ;  /* 0x0000000106067890 */ /* 0x000fe2000fffe0ff */
[----:B------:R-:W-:Y:S01]  /*3960*/  IMAD.MOV.U32 R12, RZ, RZ, 0x100 ;  /* 0x00000100ff0c7424 */ /* 0x000fe200078e00ff */
[----:B------:R-:W-:Y:S01]  /*3970*/  UIADD3 UR10, UPT, UPT, UR8, 0xc0, URZ ;  /* 0x000000c0080a7890 */ /* 0x000fe2000fffe0ff */
[----:B------:R-:W-:Y:S01]  /*3980*/  R2UR UR14, R11 ;  /* 0x000000000b0e72ca */ /* 0x000fe200000e0000 */
[----:B------:R-:W-:Y:S01]  /*3990*/  UMOV UR11, 0xc0004010 ;  /* 0xc0004010000b7882 */ /* 0x000fe20000000000 */
[----:B------:R-:W-:Y:S01]  /*39a0*/  IMAD.MOV.U32 R11, RZ, RZ, 0x100 ;  /* 0x00000100ff0b7424 */ /* 0x000fe200078e00ff */
[----:B------:R-:W-:Y:S01]  /*39b0*/  R2UR UR7, R12 ;  /* 0x000000000c0772ca */ /* 0x000fe200000e0000 */
[----:B------:R-:W-:Y:S01]  /*39c0*/  IMAD.MOV.U32 R12, RZ, RZ, 0x78 ;  /* 0x00000078ff0c7424 */ /* 0x000fe200078e00ff */
[----:B------:R-:W-:Y:S02]  /*39d0*/  UISETP.NE.AND UP0, UPT, UR6, 0xe, UPT ;  /* 0x0000000e0600788c */ /* 0x000fe4000bf05270 */
[----:B------:R-:W-:Y:S01]  /*39e0*/  R2UR UR13, R11 ;  /* 0x000000000b0d72ca */ /* 0x000fe200000e0000 */
[----:B------:R-:W-:Y:S01]  /*39f0*/  UIADD3 UR8, UPT, UPT, UR8, 0xe0, URZ ;  /* 0x000000e008087890 */ /* 0x000fe2000fffe0ff */
[----:B------:R-:W-:Y:S01]  /*3a00*/  R2UR UR12, R12 ;  /* 0x000000000c0c72ca */ /* 0x000fe200000e0000 */
[----:B------:R-:W-:Y:S02]  /*3a10*/  USEL UR5, URZ, 0x1, UP0 ;  /* 0x00000001ff057887 */ /* 0x000fe40008000000 */
[----:B------:R-:W-:Y:S01]  /*3a20*/  USEL UR6, UR6, URZ, UP0 ;  /* 0x000000ff06067287 */ /* 0x000fe20008000000 */
[----:B------:R-:W-:Y:S03]  /*3a30*/  UMOV UR9, 0xc0004010 ;  /* 0xc000401000097882 */ /* 0x000fe60000000000 */
[----:B------:R2:W-:Y:S01]  /*3a40*/  UTCHMMA.2CTA tmem[UR14], gdesc[UR10], tmem[UR7], tmem[UR54], idesc[UR55], UPT ;  /* 0x00ff360a0e0079ea */ /* 0x0005e2000ba00007 */
[----:B------:R-:W-:Y:S01]  /*3a50*/  ULEA UR21, UR6, UR4, 0x3 ;  /* 0x0000000406157291 */ /* 0x000fe2000f8e18ff */
[----:B------:R-:W-:Y:S04]  /*3a60*/  LOP3.LUT R16, R16, UR5, RZ, 0x3c, !PT ;  /* 0x0000000510107c12 */ /* 0x000fe8000f8e3cff */
[----:B------:R3:W-:Y:S01]  /*3a70*/  UTCHMMA.2CTA tmem[UR12], gdesc[UR8], tmem[UR13], tmem[UR52], idesc[UR53], UPT ;  /* 0x00ff34080c0079ea */ /* 0x0007e2000ba0000d */
[----:B-1----:R-:W-:Y:S01]  /*3a80*/  IMAD.U32 R15, R16, -0x80000000, RZ ;  /* 0x80000000100f7824 */ /* 0x002fe200078e00ff */
[----:B--2---:R-:W-:Y:S09]  /*3a90*/  UIADD3 UR7, UPT, UPT, UR18, 0x80, URZ ;  /* 0x0000008012077890 */ /* 0x004ff2000fffe0ff */
[----:B------:R3:W-:Y:S01]  /*3aa0*/  UTCBAR.2CTA.MULTICAST [UR7], URZ, UR38 ;  /* 0x000000ff070073e9 */ /* 0x0007e20008200826 */
[----:B------:R-:W1:Y:S02]  /*3ab0*/  SYNCS.PHASECHK.TRANS64.TRYWAIT P0, [UR21+0x10], R15 ;  /* 0x0000100fff0075a7 */ /* 0x000e640008001115 */
[----:B-1-3--:R-:W-:Y:S05]  /*3ac0*/  @!P0 BRA `(.L_x_48) ;  /* 0x0000007c00308947 */ /* 0x00afea0003800000 */
.L_x_120:
[----:B------:R-:W-:Y:S01]  /*3ad0*/  UIMAD UR5, UR6, 0x3000, UR4 ;  /* 0x00003000060578a4 */ /* 0x000fe2000f8e0204 */
[----:B------:R-:W-:Y:S01]  /*3ae0*/  R2UR UR7, R10 ;  /* 0x000000000a0772ca */ /* 0x000fe200000e0000 */
[----:B------:R-:W-:Y:S01]  /*3af0*/  UIADD3 UR6, UPT, UPT, UR6, 0x1, URZ ;  /* 0x0000000106067890 */ /* 0x000fe2000fffe0ff */
[----:B------:R-:W-:Y:S01]  /*3b00*/  R2UR UR20, R9 ;  /* 0x00000000091472ca */ /* 0x000fe200000e0000 */
[----:B------:R-:W-:Y:S01]  /*3b10*/  UIADD3 UR5, UPT, UPT, UR5, 0xc800, URZ ;  /* 0x0000c80005057890 */ /* 0x000fe2000fffe0ff */
[----:B------:R-:W-:Y:S01]  /*3b20*/  R2UR UR19, R8 ;  /* 0x00000000081372ca */ /* 0x000fe200000e0000 */
[----:B------:R-:W-:Y:S01]  /*3b30*/  UISETP.NE.AND UP0, UPT, UR6, 0xe, UPT ;  /* 0x0000000e0600788c */ /* 0x000fe2000bf05270 */
[----:B------:R-:W-:Y:S01]  /*3b40*/  R2UR UR18, R7 ;  /* 0x00000000071272ca */ /* 0x000fe200000e0000 */
[----:B------:R-:W-:Y:S01]  /*3b50*/  USHF.R.U32.HI UR5, URZ, 0x4, UR5 ;  /* 0x00000004ff057899 */ /* 0x000fe20008011605 */
[----:B------:R-:W-:Y:S01]  /*3b60*/  LOP3.LUT R18, R18, 0x1, RZ, 0x3c, !PT ;  /* 0x0000000112127812 */ /* 0x000fe200078e3cff */
[----:B------:R-:W-:Y:S02]  /*3b70*/  UIADD3 UR22, UPT, UPT, UR22, 0x1, URZ ;  /* 0x0000000116167890 */ /* 0x000fe4000fffe0ff */
[----:B------:R-:W-:Y:S02]  /*3b80*/  ULOP3.LUT UR5, UR5, 0x3fc0, URZ, 0xc0, !UPT ;  /* 0x00003fc005057892 */ /* 0x000fe4000f8ec0ff */
[----:B------:R-:W-:Y:S02]  /*3b90*/  USEL UR6, UR6, URZ, UP0 ;  /* 0x000000ff06067287 */ /* 0x000fe40008000000 */
[----:B------:R-:W-:Y:S01]  /*3ba0*/  ULOP3.LUT UR8, UR5, 0x10000, URZ, 0xfc, !UPT ;  /* 0x0001000005087892 */ /* 0x000fe2000f8efcff */
[----:B------:R-:W-:Y:S01]  /*3bb0*/  UMOV UR9, 0x80004020 ;  /* 0x8000402000097882 */ /* 0x000fe20000000000 */
[----:B------:R-:W-:Y:S02]  /*3bc0*/  UMOV UR17, 0x80004020 ;  /* 0x8000402000117882 */ /* 0x000fe40000000000 */
[----:B------:R-:W-:Y:S01]  /*3bd0*/  UIADD3 UR16, UPT, UPT, UR8, 0x2, URZ ;  /* 0x0000000208107890 */ /* 0x000fe2000fffe0ff */
[----:B------:R-:W-:Y:S01]  /*3be0*/  R2UR UR5, R5 ;  /* 0x00000000050572ca */ /* 0x000fe200000e0000 */
[----:B------:R-:W-:Y:S02]  /*3bf0*/  UIADD3 UR14, UPT, UPT, UR8, 0x100, URZ ;  /* 0x00000100080e7890 */ /* 0x000fe4000fffe0ff */
[----:B------:R-:W-:Y:S01]  /*3c00*/  UIADD3 UR12, UPT, UPT, UR8, 0x102, URZ ;  /* 0x00000102080c7890 */ /* 0x000fe2000fffe0ff */
[----:B------:R2:W-:Y:S01]  /*3c10*/  UTCHMMA.2CTA gdesc[UR34], gdesc[UR8], tmem[UR7], tmem[UR50], idesc[UR51], !UPT ;  /* 0x00ff3208220075ea */ /* 0x0005e2000fa00007 */
[----:B------:R-:W-:Y:S01]  /*3c20*/  UIADD3 UR10, UPT, UPT, UR8, 0x200, URZ ;  /* 0x00000200080a7890 */ /* 0x000fe2000fffe0ff */
[----:B------:R-:W-:Y:S02]  /*3c30*/  UMOV UR15, 0x80004020 ;  /* 0x80004020000f7882 */ /* 0x000fe40000000000 */
[----:B------:R3:W-:Y:S01]  /*3c40*/  UTCHMMA.2CTA gdesc[UR32], gdesc[UR16], tmem[UR20], tmem[UR48], idesc[UR49], UPT ;  /* 0x00ff3010200075ea */ /* 0x0007e2000ba00014 */
[----:B------:R-:W-:Y:S01]  /*3c50*/  UMOV UR13, 0x80004020 ;  /* 0x80004020000d7882 */ /* 0x000fe20000000000 */
[----:B------:R4:W-:Y:S01]  /*3c60*/  UTCHMMA.2CTA gdesc[UR30], gdesc[UR14], tmem[UR19], tmem[UR46], idesc[UR47], UPT ;  /* 0x00ff2e0e1e0075ea */ /* 0x0009e2000ba00013 */
[----:B------:R-:W-:Y:S01]  /*3c70*/  UMOV UR11, 0x80004020 ;  /* 0x80004020000b7882 */ /* 0x000fe20000000000 */
[----:B------:R-:W-:Y:S02]  /*3c80*/  UTCHMMA.2CTA gdesc[UR28], gdesc[UR12], tmem[UR18], tmem[UR44], idesc[UR45], UPT ;  /* 0x00ff2c0c1c0075ea */ /* 0x000fe4000ba00012 */
[----:B------:R5:W-:Y:S01]  /*3c90*/  UTCHMMA.2CTA gdesc[UR26], gdesc[UR10], tmem[UR5], tmem[UR42], idesc[UR43], UPT ;  /* 0x00ff2a0a1a0075ea */ /* 0x000be2000ba00005 */
[----:B--2---:R-:W-:Y:S02]  /*3ca0*/  UIADD3 UR8, UPT, UPT, UR8, 0x202, URZ ;  /* 0x0000020208087890 */ /* 0x004fe4000fffe0ff */
[----:B------:R-:W-:Y:S01]  /*3cb0*/  UIADD3 UR7, UPT, UPT, UR21, 0x80, URZ ;  /* 0x0000008015077890 */ /* 0x000fe2000fffe0ff */
[----:B---3--:R-:W-:Y:S01]  /*3cc0*/  R2UR UR16, R4 ;  /* 0x00000000041072ca */ /* 0x008fe200000e0000 */
[----:B----4-:R-:W-:Y:S01]  /*3cd0*/  UMOV UR14, 0x3 ;  /* 0x00000003000e7882 */ /* 0x010fe20000000000 */
[----:B-----5:R-:W-:Y:S02]  /*3ce0*/  USEL UR5, URZ, 0x1, UP0 ;  /* 0x00000001ff057887 */ /* 0x020fe40008000000 */
[----:B------:R-:W-:Y:S04]  /*3cf0*/  UISETP.NE.AND UP0, UPT, UR22, UR23, UPT ;  /* 0x000000171600728c */ /* 0x000fe8000bf05270 */
[----:B------:R-:W-:Y:S05]  /*3d00*/  LOP3.LUT R16, R16, UR5, RZ, 0x3c, !PT ;  /* 0x0000000510107c12 */ /* 0x000fea000f8e3cff */
[----:B------:R3:W-:Y:S01]  /*3d10*/  UTCHMMA.2CTA gdesc[UR24], gdesc[UR8], tmem[UR16], tmem[UR40], idesc[UR41], UPT ;  /* 0x00ff2808180075ea */ /* 0x0007e2000ba00010 */
[----:B------:R3:W-:Y:S01]  /*3d20*/  UTCBAR.2CTA.MULTICAST [UR37], URZ, UR14 ;  /* 0x000000ff250073e9 */ /* 0x0007e2000820080e */
[----:B------:R3:W-:Y:S01]  /*3d30*/  UTCBAR.2CTA.MULTICAST [UR7], URZ, UR36 ;  /* 0x000000ff070073e9 */ /* 0x0007e20008200824 */
[----:B------:R-:W-:Y:S01]  /*3d40*/  UMOV UR5, 0x1 ;  /* 0x0000000100057882 */ /* 0x000fe20000000000 */
[----:B------:R-:W-:Y:S05]  /*3d50*/  BRA.U UP0, `(.L_x_49) ;  /* 0xfffffff900387547 */ /* 0x000fea000b83ffff */
.L_x_44:
[----:B---3--:R-:W-:Y:S01]  /*3d60*/  ULEA UR7, UR6, UR4, 0x3 ;  /* 0x0000000406077291 */ /* 0x008fe2000f8e18ff */
[----:B------:R-:W-:Y:S01]  /*3d70*/  SHF.L.U32 R8, R16, 0x1f, RZ ;  /* 0x0000001f10087819 */ /* 0x000fe200000006ff */
[----:B------:R3:W-:Y:S01]  /*3d80*/  UTCBAR.2CTA.MULTICAST [UR71], URZ, UR69 ;  /* 0x000000ff470073e9 */ /* 0x0007e20008200845 */
[----:B------:R-:W-:-:S06]  /*3d90*/  UISETP.NE.U32.AND UP0, UPT, UR5, URZ, UPT ;  /* 0x000000ff0500728c */ /* 0x000fcc000bf05070 */
[----:B------:R-:W4:Y:S02]  /*3da0*/  SYNCS.PHASECHK.TRANS64.TRYWAIT P0, [UR7+0x10], R8 ;  /* 0x00001008ff0075a7 */ /* 0x000f240008001107 */
[----:B---34-:R-:W-:Y:S05]  /*3db0*/  @!P0 BRA `(.L_x_50) ;  /* 0x0000007800908947 */ /* 0x018fea0003800000 */
.L_x_122:
[----:B------:R-:W-:Y:S01]  /*3dc0*/  SHF.L.U32 R8, R18, 0x1f, RZ ;  /* 0x0000001f12087819 */ /* 0x000fe200000006ff */
[----:B------:R-:W-:Y:S01]  /*3dd0*/  UIMAD UR5, UR6, 0x3000, UR4 ;  /* 0x00003000060578a4 */ /* 0x000fe2000f8e0204 */
[----:B------:R-:W-:Y:S01]  /*3de0*/  HFMA2 R5, -RZ, RZ, 0, 3.814697265625e-06 ;  /* 0x00000040ff057431 */ /* 0x000fe200000001ff */
[----:B---3--:R-:W-:Y:S01]  /*3df0*/  MOV R4, 0x100 ;  /* 0x0000010000047802 */ /* 0x008fe20000000f00 */
[----:B------:R-:W3:Y:S01]  /*3e00*/  SYNCS.PHASECHK.TRANS64.TRYWAIT P0, [UR4+0xf8], R8 ;  /* 0x0000f808ff0075a7 */ /* 0x000ee20008001104 */
[----:B------:R-:W-:-:S04]  /*3e10*/  UIADD3 UR5, UPT, UPT, UR5, 0xc800, URZ ;  /* 0x0000c80005057890 */ /* 0x000fc8000fffe0ff */
[----:B------:R-:W-:-:S04]  /*3e20*/  USHF.R.U32.HI UR5, URZ, 0x4, UR5 ;  /* 0x00000004ff057899 */ /* 0x000fc80008011605 */
[----:B------:R-:W-:-:S04]  /*3e30*/  ULOP3.LUT UR5, UR5, 0x3fc0, URZ, 0xc0, !UPT ;  /* 0x00003fc005057892 */ /* 0x000fc8000f8ec0ff */
[----:B------:R-:W-:Y:S01]  /*3e40*/  ULOP3.LUT UR5, UR5, 0x1000000, URZ, 0xfc, !UPT ;  /* 0x0100000005057892 */ /* 0x000fe2000f8efcff */
[----:B---3--:R-:W-:Y:S11]  /*3e50*/  @!P0 BRA `(.L_x_51) ;  /* 0x0000007800848947 */ /* 0x008ff60003800000 */
.L_x_124:
[----:B--2---:R-:W-:Y:S01]  /*3e60*/  R2UR UR14, R5 ;  /* 0x00000000050e72ca */ /* 0x004fe200000e0000 */
[----:B------:R-:W-:Y:S01]  /*3e70*/  IMAD.MOV.U32 R5, RZ, RZ, 0x48 ;  /* 0x00000048ff057424 */ /* 0x000fe200078e00ff */
[----:B------:R-:W-:Y:S01]  /*3e80*/  R2UR UR15, R4 ;  /* 0x00000000040f72ca */ /* 0x000fe200000e0000 */
[----:B------:R-:W-:Y:S01]  /*3e90*/  UMOV UR12, 0x0 ;  /* 0x00000000000c7882 */ /* 0x000fe20000000000 */
[----:B------:R-:W-:Y:S01]  /*3ea0*/  UMOV UR13, 0x10190490 ;  /* 0x10190490000d7882 */ /* 0x000fe20000000000 */
[----:B------:R-:W-:Y:S01]  /*3eb0*/  UMOV UR10, UR5 ;  /* 0x00000005000a7c82 */ /* 0x000fe20008000000 */
[----:B------:R-:W-:Y:S01]  /*3ec0*/  UMOV UR11, 0xc0004010 ;  /* 0xc0004010000b7882 */ /* 0x000fe20000000000 */
[----:B------:R-:W-:Y:S01]  /*3ed0*/  IMAD.MOV.U32 R4, RZ, RZ, 0x100 ;  /* 0x00000100ff047424 */ /* 0x000fe200078e00ff */
[----:B------:R-:W-:Y:S01]  /*3ee0*/  UIADD3 UR8, UPT, UPT, UR5, 0x20, URZ ;  /* 0x0000002005087890 */ /* 0x000fe2000fffe0ff */
[----:B------:R-:W-:Y:S01]  /*3ef0*/  UMOV UR18, 0x0 ;  /* 0x0000000000127882 */ /* 0x000fe20000000000 */
[----:B------:R-:W-:-:S02]  /*3f00*/  UMOV UR19, 0x10190490 ;  /* 0x1019049000137882 */ /* 0x000fc40000000000 */
[C---:B------:R-:W-:Y:S01]  /*3f10*/  R2UR UR16, R4.reuse ;  /* 0x00000000041072ca */ /* 0x040fe200000e0000 */
[----:B------:R-:W-:Y:S02]  /*3f20*/  UMOV UR9, 0xc0004010 ;  /* 0xc000401000097882 */ /* 0x000fe40000000000 */
[----:B------:R2:W-:Y:S02]  /*3f30*/  UTCHMMA.2CTA tmem[UR14], gdesc[UR10], tmem[UR15], tmem[UR12], idesc[UR13], UP0 ;  /* 0x00ff0c0a0e0079ea */ /* 0x0005e4000820000f */
[----:B--2---:R-:W-:Y:S01]  /*3f40*/  R2UR UR13, R5 ;  /* 0x00000000050d72ca */ /* 0x004fe200000e0000 */
[----:B------:R-:W-:Y:S01]  /*3f50*/  IMAD.MOV.U32 R5, RZ, RZ, 0x50 ;  /* 0x00000050ff057424 */ /* 0x000fe200078e00ff */
[----:B------:R-:W-:Y:S01]  /*3f60*/  R2UR UR15, R4 ;  /* 0x00000000040f72ca */ /* 0x000fe200000e0000 */
[----:B------:R-:W-:-:S03]  /*3f70*/  UIADD3 UR10, UPT, UPT, UR5, 0x40, URZ ;  /* 0x00000040050a7890 */ /* 0x000fc6000fffe0ff */
[----:B------:R-:W-:Y:S01]  /*3f80*/  R2UR UR12, R5 ;  /* 0x00000000050c72ca */ /* 0x000fe200000e0000 */
[----:B------:R-:W-:-:S05]  /*3f90*/  IMAD.MOV.U32 R5, RZ, RZ, 0x58 ;  /* 0x00000058ff057424 */ /* 0x000fca00078e00ff */
[----:B------:R-:W-:Y:S01]  /*3fa0*/  R2UR UR14, R5 ;  /* 0x00000000050e72ca */ /* 0x000fe200000e0000 */
[----:B------:R2:W-:Y:S01]  /*3fb0*/  UTCHMMA.2CTA tmem[UR13], gdesc[UR8], tmem[UR16], tmem[UR18], idesc[UR19], UPT ;  /* 0x00ff12080d0079ea */ /* 0x0005e2000ba00010 */
[----:B------:R-:W-:-:S05]  /*3fc0*/  IMAD.MOV.U32 R5, RZ, RZ, 0x60 ;  /* 0x00000060ff057424 */ /* 0x000fca00078e00ff */
[----:B------:R4:W-:Y:S01]  /*3fd0*/  UTCHMMA.2CTA tmem[UR12], gdesc[UR10], tmem[UR15], tmem[UR18], idesc[UR19], UPT ;  /* 0x00ff120a0c0079ea */ /* 0x0009e2000ba0000f */
[----:B--2---:R-:W-:Y:S01]  /*3fe0*/  UIADD3 UR8, UPT, UPT, UR5, 0x60, URZ ;  /* 0x0000006005087890 */ /* 0x004fe2000fffe0ff */
[----:B------:R-:W-:Y:S01]  /*3ff0*/  R2UR UR13, R5 ;  /* 0x00000000050d72ca */ /* 0x000fe200000e0000 */
[----:B------:R-:W-:Y:S01]  /*4000*/  IMAD.MOV.U32 R5, RZ, RZ, 0x68 ;  /* 0x00000068ff057424 */ /* 0x000fe200078e00ff */
[----:B----4-:R-:W-:-:S04]  /*4010*/  UIADD3 UR10, UPT, UPT, UR5, 0x80, URZ ;  /* 0x00000080050a7890 */ /* 0x010fc8000fffe0ff */
[----:B------:R-:W-:Y:S02]  /*4020*/  R2UR UR12, R5 ;  /* 0x00000000050c72ca */ /* 0x000fe400000e0000 */
[----:B------:R2:W-:Y:S05]  /*4030*/  UTCHMMA.2CTA tmem[UR14], gdesc[UR8], tmem[UR16], tmem[UR18], idesc[UR19], UPT ;  /* 0x00ff12080e0079ea */ /* 0x0005ea000ba00010 */
[----:B------:R4:W-:Y:S01]  /*4040*/  UTCHMMA.2CTA tmem[UR13], gdesc[UR10], tmem[UR15], tmem[UR18], idesc[UR19], UPT ;  /* 0x00ff120a0d0079ea */ /* 0x0009e2000ba0000f */
[----:B--2---:R-:W-:Y:S01]  /*4050*/  R2UR UR14, R4 ;  /* 0x00000000040e72ca */ /* 0x004fe200000e0000 */
[----:B------:R-:W-:-:S12]  /*4060*/  UIADD3 UR8, UPT, UPT, UR5, 0xa0, URZ ;  /* 0x000000a005087890 */ /* 0x000fd8000fffe0ff */
[----:B------:R4:W-:Y:S01]  /*4070*/  UTCHMMA.2CTA tmem[UR12], gdesc[UR8], tmem[UR14], tmem[UR18], idesc[UR19], UPT ;  /* 0x00ff12080c0079ea */ /* 0x0009e2000ba0000e */
[----:B------:R-:W2:Y:S02]  /*4080*/  SYNCS.PHASECHK.TRANS64.TRYWAIT P0, [UR4+0x100], R8 ;  /* 0x00010008ff0075a7 */ /* 0x000ea40008001104 */
[----:B--2-4-:R-:W-:Y:S05]  /*4090*/  @!P0 BRA `(.L_x_52) ;  /* 0x0000007800108947 */ /* 0x014fea0003800000 */
.L_x_126:
[----:B------:R-:W-:Y:S01]  /*40a0*/  IMAD.MOV.U32 R5, RZ, RZ, 0x70 ;  /* 0x00000070ff057424 */ /* 0x000fe200078e00ff */
[----:B------:R-:W-:Y:S01]  /*40b0*/  UIADD3 UR10, UPT, UPT, UR5, 0xc0, URZ ;  /* 0x000000c0050a7890 */ /* 0x000fe2000fffe0ff */
[----:B--2---:R-:W-:Y:S01]  /*40c0*/  IMAD.MOV.U32 R4, RZ, RZ, 0x100 ;  /* 0x00000100ff047424 */ /* 0x004fe200078e00ff */
[----:B------:R-:W-:Y:S01]  /*40d0*/  UIADD3 UR8, UPT, UPT, UR5, 0xe0, URZ ;  /* 0x000000e005087890 */ /* 0x000fe2000fffe0ff */
[----:B------:R-:W-:Y:S01]  /*40e0*/  LOP3.LUT R17, R17, 0x1, RZ, 0x3c, !PT ;  /* 0x0000000111117812 */ /* 0x000fe200078e3cff */
[----:B------:R-:W-:Y:S01]  /*40f0*/  UIADD3 UR7, UPT, UPT, UR7, 0x80, URZ ;  /* 0x0000008007077890 */ /* 0x000fe2000fffe0ff */
[----:B------:R-:W-:Y:S01]  /*4100*/  R2UR UR14, R5 ;  /* 0x00000000050e72ca */ /* 0x000fe200000e0000 */
[----:B------:R-:W-:Y:S01]  /*4110*/  IMAD.MOV.U32 R5, RZ, RZ, 0x78 ;  /* 0x00000078ff057424 */ /* 0x000fe200078e00ff */
[C---:B------:R-:W-:Y:S01]  /*4120*/  R2UR UR15, R4.reuse ;  /* 0x00000000040f72ca */ /* 0x040fe200000e0000 */
[----:B------:R-:W-:Y:S01]  /*4130*/  UMOV UR11, 0xc0004010 ;  /* 0xc0004010000b7882 */ /* 0x000fe20000000000 */
[----:B------:R-:W-:Y:S01]  /*4140*/  R2UR UR13, R4 ;  /* 0x00000000040d72ca */ /* 0x000fe200000e0000 */
[----:B------:R-:W-:Y:S01]  /*4150*/  UMOV UR9, 0xc0004010 ;  /* 0xc000401000097882 */ /* 0x000fe20000000000 */
[----:B------:R-:W-:Y:S01]  /*4160*/  R2UR UR12, R5 ;  /* 0x00000000050c72ca */ /* 0x000fe200000e0000 */
[----:B------:R-:W-:Y:S01]  /*4170*/  UMOV UR16, 0x3 ;  /* 0x0000000300107882 */ /* 0x000fe20000000000 */
[----:B------:R-:W-:Y:S01]  /*4180*/  UIADD3 UR6, UPT, UPT, UR6, 0x1, URZ ;  /* 0x0000000106067890 */ /* 0x000fe2000fffe0ff */
[----:B------:R-:W-:-:S03]  /*4190*/  LOP3.LUT R18, R18, 0x1, RZ, 0x3c, !PT ;  /* 0x0000000112127812 */ /* 0x000fc600078e3cff */
[----:B------:R-:W-:-:S03]  /*41a0*/  UISETP.NE.AND UP0, UPT, UR6, 0xe, UPT ;  /* 0x0000000e0600788c */ /* 0x000fc6000bf05270 */
[----:B------:R2:W-:Y:S01]  /*41b0*/  UTCHMMA.2CTA tmem[UR14], gdesc[UR10], tmem[UR15], tmem[UR76], idesc[UR77], UPT ;  /* 0x00ff4c0a0e0079ea */ /* 0x0005e2000ba0000f */
[----:B------:R-:W-:-:S03]  /*41c0*/  USEL UR5, URZ, 0x1, UP0 ;  /* 0x00000001ff057887 */ /* 0x000fc60008000000 */
[----:B------:R2:W-:Y:S01]  /*41d0*/  UTCHMMA.2CTA tmem[UR12], gdesc[UR8], tmem[UR13], tmem[UR74], idesc[UR75], UPT ;  /* 0x00ff4a080c0079ea */ /* 0x0005e2000ba0000d */
[----:B------:R2:W-:Y:S01]  /*41e0*/  UTCBAR.2CTA.MULTICAST [UR70], URZ, UR16 ;  /* 0x000000ff460073e9 */ /* 0x0005e20008200810 */
[----:B------:R2:W-:Y:S01]  /*41f0*/  UTCBAR.2CTA.MULTICAST [UR7], URZ, UR68 ;  /* 0x000000ff070073e9 */ /* 0x0005e20008200844 */
[----:B------:R-:W-:Y:S01]  /*4200*/  LOP3.LUT R16, R16, UR5, RZ, 0x3c, !PT ;  /* 0x0000000510107c12 */ /* 0x000fe2000f8e3cff */
[----:B------:R-:W-:-:S12]  /*4210*/  USEL UR5, UR6, URZ, UP0 ;  /* 0x000000ff06057287 */ /* 0x000fd80008000000 */
.L_x_41:
[----:B------:R-:W4:Y:S02]  /*4220*/  LDCU UR6, c[0x0][0x624] ;  /* 0x0000c480ff0677ac */ /* 0x000f240008000800 */
[----:B----4-:R-:W-:-:S09]  /*4230*/  UISETP.GE.AND UP0, UPT, UR39, UR6, UPT ;  /* 0x000000062700728c */ /* 0x010fd2000bf06270 */
[----:B------:R-:W-:Y:S05]  /*4240*/  BRA.U !UP0, `(.L_x_53) ;  /* 0xfffffff108087547 */ /* 0x000fea000b83ffff */
.L_x_40:
[----:B------:R-:W4:Y:S01]  /*4250*/  S2UR UR5, SR_CgaCtaId ;  /* 0x00000000000579c3 */ /* 0x000f220000008800 */
[----:B------:R-:W-:Y:S01]  /*4260*/  ELECT P0, URZ, PT ;  /* 0x0000000000ff782f */ /* 0x000fe20003800000 */
[----:B------:R-:W-:-:S06]  /*4270*/  IMAD.MOV.U32 R5, RZ, RZ, 0x1 ;  /* 0x00000001ff057424 */ /* 0x000fcc00078e00ff */
[----:B------:R-:W-:Y:S01]  /*4280*/  UVIRTCOUNT.DEALLOC.SMPOOL 0x80 ;  /* 0x000000800000784c */ /* 0x000fe20000000000 */
[----:B---3--:R-:W-:-:S07]  /*4290*/  IMAD.MOV.U32 R9, RZ, RZ, 0x1 ;  /* 0x00000001ff097424 */ /* 0x008fce00078e00ff */
[----:B------:R-:W3:Y:S01]  /*42a0*/  S2UR UR6, SR_CgaCtaId ;  /* 0x00000000000679c3 */ /* 0x000ee20000008800 */
[----:B------:R-:W-:Y:S01]  /*42b0*/  @P0 MOV R4, 0x40 ;  /* 0x0000004000040802 */ /* 0x000fe20000000f00 */
[----:B----4-:R-:W-:Y:S01]  /*42c0*/  @P0 IMAD.U32 R13, RZ, RZ, UR5 ;  /* 0x00000005ff0d0e24 */ /* 0x010fe2000f8e00ff */
[----:B------:R-:W-:-:S04]  /*42d0*/  UIADD3 UR5, UPT, UPT, UR4, 0x160, URZ ;  /* 0x0000016004057890 */ /* 0x000fc8000fffe0ff */
[C---:B------:R-:W-:Y:S02]  /*42e0*/  @P0 LEA R4, R13.reuse, R4, 0x18 ;  /* 0x000000040d040211 */ /* 0x040fe400078ec0ff */
[----:B------:R-:W-:Y:S01]  /*42f0*/  IMAD.U32 R7, RZ, RZ, UR5 ;  /* 0x00000005ff077e24 */ /* 0x000fe2000f8e00ff */
[----:B------:R-:W-:Y:S02]  /*4300*/  LOP3.LUT R8, R13, 0x1, RZ, 0x3c, !PT ;  /* 0x000000010d087812 */ /* 0x000fe400078e3cff */
[----:B------:R4:W-:Y:S02]  /*4310*/  @P0 STS.U8 [R4], R5 ;  /* 0x0000000504000388 */ /* 0x0009e40000000000 */
[----:B------:R-:W-:Y:S01]  /*4320*/  PRMT R8, R8, 0x654, R7 ;  /* 0x0000065408087816 */ /* 0x000fe20000000007 */
[----:B------:R-:W-:Y:S06]  /*4330*/  BAR.SYNC.DEFER_BLOCKING 0x2, 0x120 ;  /* 0x0084800000007b1d */ /* 0x000fec0000010000 */
[----:B------:R4:W-:Y:S01]  /*4340*/  SYNCS.ARRIVE.TRANS64.RED.ART0 RZ, [R8+URZ], R9 ;  /* 0x0000000908ff79a7 */ /* 0x0009e200085004ff */
[----:B------:R-:W5:Y:S02]  /*4350*/  SYNCS.PHASECHK.TRANS64.TRYWAIT P0, [UR4+0x160], RZ ;  /* 0x000160ffff0075a7 */ /* 0x000f640008001104 */
[----:B---345:R-:W-:Y:S05]  /*4360*/  @!P0 BRA `(.L_x_54) ;  /* 0x0000007400788947 */ /* 0x038fea0003800000 */
.L_x_128:
[----:B------:R-:W-:Y:S01]  /*4370*/  NOP ;  /* 0x0000000000007918 */ /* 0x000fe20000000000 */
[----:B------:R-:W-:Y:S01]  /*4380*/  UMOV UR4, 0x50 ;  /* 0x0000005000047882 */ /* 0x000fe20000000000 */
[----:B------:R-:W-:Y:S01]  /*4390*/  LOP3.LUT R10, R19, 0xffff, RZ, 0xc0, !PT ;  /* 0x0000ffff130a7812 */ /* 0x000fe200078ec0ff */
[----:B------:R-:W-:Y:S01]  /*43a0*/  ULEA UR6, UR6, UR4, 0x18 ;  /* 0x0000000406067291 */ /* 0x000fe2000f8ec0ff */
[----:B------:R-:W-:Y:S02]  /*43b0*/  IMAD.MOV.U32 R5, RZ, RZ, 0xffff ;  /* 0x0000ffffff057424 */ /* 0x000fe400078e00ff */
[----:B------:R-:W-:-:S04]  /*43c0*/  SHF.R.U32.HI R10, RZ, 0x5, R10 ;  /* 0x00000005ff0a7819 */ /* 0x000fc8000001160a */
[----:B------:R-:W-:Y:S01]  /*43d0*/  SHF.L.U32 R5, R5, R10, RZ ;  /* 0x0000000a05057219 */ /* 0x000fe200000006ff */
[----:B------:R-:W-:Y:S01]  /*43e0*/  VIADD R8, R10, 0x10 ;  /* 0x000000100a087836 */ /* 0x000fe20000000000 */
[----:B---3--:R-:W3:Y:S04]  /*43f0*/  LDS R4, [UR6] ;  /* 0x00000006ff047984 */ /* 0x008ee80008000800 */
[----:B------:R-:W-:-:S04]  /*4400*/  SHF.L.U32 R8, R9, R8, RZ ;  /* 0x0000000809087219 */ /* 0x000fc800000006ff */
[----:B------:R-:W-:-:S04]  /*4410*/  LOP3.LUT R7, R8, R5, RZ, 0xfc, !PT ;  /* 0x0000000508077212 */ /* 0x000fc800078efcff */
[C---:B------:R-:W-:Y:S02]  /*4420*/  LOP3.LUT R8, R7.reuse, 0xffff, RZ, 0xc0, !PT ;  /* 0x0000ffff07087812 */ /* 0x040fe400078ec0ff */
[----:B---3--:R-:W-:-:S04]  /*4430*/  LOP3.LUT R5, R7, 0xffff, R4, 0x80, !PT ;  /* 0x0000ffff07057812 */ /* 0x008fc800078e8004 */
[----:B------:R-:W-:-:S13]  /*4440*/  ISETP.NE.AND P0, PT, R5, R8, PT ;  /* 0x000000080500720c */ /* 0x000fda0003f05270 */
[----:B------:R-:W-:Y:S05]  /*4450*/  @P0 BRA `(.L_x_55) ;  /* 0x0000000000500947 */ /* 0x000fea0003800000 */
[----:B------:R-:W-:Y:S02]  /*4460*/  SHF.R.U32.HI R4, RZ, 0x10, R4 ;  /* 0x00000010ff047819 */ /* 0x000fe40000011604 */
[----:B------:R-:W-:-:S04]  /*4470*/  SHF.R.U32.HI R5, RZ, 0x10, R7 ;  /* 0x00000010ff057819 */ /* 0x000fc80000011607 */
[----:B------:R-:W-:-:S04]  /*4480*/  LOP3.LUT R4, R4, R5, RZ, 0xc0, !PT ;  /* 0x0000000504047212 */ /* 0x000fc800078ec0ff */
[----:B------:R-:W-:-:S13]  /*4490*/  ISETP.NE.AND P0, PT, R4, R5, PT ;  /* 0x000000050400720c */ /* 0x000fda0003f05270 */
[----:B------:R-:W-:Y:S05]  /*44a0*/  @P0 BRA `(.L_x_56) ;  /* 0x0000000000300947 */ /* 0x000fea0003800000 */
[----:B------:R-:W-:Y:S01]  /*44b0*/  R2UR UR4, R7 ;  /* 0x00000000070472ca */ /* 0x000fe200000e0000 */
[----:B------:R-:W3:-:S12]  /*44c0*/  S2R R5, SR_LANEID ;  /* 0x0000000000057919 */ /* 0x000ed80000000000 */
[----:B------:R-:W-:-:S03]  /*44d0*/  ULOP3.LUT UR5, URZ, UR4, URZ, 0x33, !UPT ;  /* 0x00000004ff057292 */ /* 0x000fc6000f8e33ff */
[----:B------:R-:W-:Y:S02]  /*44e0*/  VOTEU.ANY UR4, UPT, PT ;  /* 0x0000000000047886 */ /* 0x000fe400038e0100 */
[----:B------:R-:W-:Y:S01]  /*44f0*/  UFLO.U32 UR4, UR4 ;  /* 0x00000004000472bd */ /* 0x000fe200080e0000 */
[----:B------:R-:W-:-:S04]  /*4500*/  IMAD.U32 R4, RZ, RZ, UR5 ;  /* 0x00000005ff047e24 */ /* 0x000fc8000f8e00ff */
[----:B--2---:R-:W2:Y:S02]  /*4510*/  REDUX UR7, R4 ;  /* 0x00000000040773c4 */ /* 0x004ea40000000000 */
[----:B------:R4:W-:Y:S01]  /*4520*/  UTCATOMSWS.AND URZ, UR5 ;  /* 0x0000000500ff79e3 */ /* 0x0009e20008000000 */
[----:B---3--:R-:W-:Y:S01]  /*4530*/  ISETP.EQ.U32.AND P0, PT, R5, UR4, PT ;  /* 0x0000000405007c0c */ /* 0x008fe2000bf02070 */
[----:B--2---:R-:W-:-:S12]  /*4540*/  IMAD.U32 R5, RZ, RZ, UR7 ;  /* 0x00000007ff057e24 */ /* 0x004fd8000f8e00ff */
[----:B------:R4:W-:Y:S01]  /*4550*/  @P0 ATOMS.AND RZ, [UR6], R5 ;  /* 0x00000005ffff098c */ /* 0x0009e2000a800006 */
[----:B------:R-:W-:Y:S05]  /*4560*/  BRA `(.L_x_57) ;  /* 0x0000000000147947 */ /* 0x000fea0003800000 */
.L_x_56:
[----:B------:R-:W-:Y:S02]  /*4570*/  MOV R4, 0x4590 ;  /* 0x0000459000047802 */ /* 0x000fe40000000f00 */
[----:B-12---:R-:W-:Y:S05]  /*4580*/  CALL.REL.NOINC `($__internal_0_$__cuda_sm10x_tcgen05_guardrail_trap_col_being_dealloced_not_returned_by_alloc) ;  /* 0x0000007800107944 */ /* 0x006fea0003c00000 */
[----:B------:R-:W-:Y:S05]  /*4590*/  BRA `(.L_x_57) ;  /* 0x0000000000087947 */ /* 0x000fea0003800000 */
.L_x_55:
[----:B------:R-:W-:Y:S02]  /*45a0*/  MOV R4, 0x45c0 ;  /* 0x000045c000047802 */ /* 0x000fe40000000f00 */
[----:B-12---:R-:W-:Y:S05]  /*45b0*/  CALL.REL.NOINC `($__internal_2_$__cuda_sm10x_tcgen05_guardrail_trap_unallocated_columns_being_dealloced) ;  /* 0x00000078001c7944 */ /* 0x006fea0003c00000 */
.L_x_57:
[----:B------:R-:W-:Y:S01]  /*45c0*/  NOP ;  /* 0x0000000000007918 */ /* 0x000fe20000000000 */
[----:B------:R-:W-:Y:S05]  /*45d0*/  BRA `(.L_x_58) ;  /* 0x0000000000047947 */ /* 0x000fea0003800000 */
.L_x_9:
[----:B------:R-:W-:Y:S01]  /*45e0*/  NOP ;  /* 0x0000000000007918 */ /* 0x000fe20000000000 */
.L_x_58:
[C---:B------:R-:W-:Y:S02]  /*45f0*/  ISETP.NE.AND P0, PT, R0.reuse, 0xc, PT ;  /* 0x0000000c0000780c */ /* 0x040fe40003f05270 */
[----:B------:R-:W-:-:S11]  /*4600*/  ISETP.NE.AND P1, PT, R0, 0xd, PT ;  /* 0x0000000d0000780c */ /* 0x000fd60003f25270 */
[----:B------:R-:W-:Y:S05]  /*4610*/  @P0 BRA `(.L_x_59) ;  /* 0x00000000002c0947 */ /* 0x000fea0003800000 */
[----:B------:R-:W3:Y:S01]  /*4620*/  S2UR UR6, SR_CgaCtaId ;  /* 0x00000000000679c3 */ /* 0x000ee20000008800 */
[----:B------:R-:W-:Y:S01]  /*4630*/  UMOV UR4, 0x400 ;  /* 0x0000040000047882 */ /* 0x000fe20000000000 */
[----:B----4-:R-:W-:Y:S01]  /*4640*/  UMOV UR5, 0x20 ;  /* 0x0000002000057882 */ /* 0x010fe20000000000 */
[----:B------:R-:W-:Y:S01]  /*4650*/  ELECT P0, URZ, PT ;  /* 0x0000000000ff782f */ /* 0x000fe20003800000 */
[----:B---3--:R-:W-:Y:S02]  /*4660*/  ULEA UR6, UR6, UR4, 0x18 ;  /* 0x0000000406067291 */ /* 0x008fe4000f8ec0ff */
[----:B------:R-:W-:-:S04]  /*4670*/  UIADD3 UR4, UPT, UPT, -UR5, 0x100000, URZ ;  /* 0x0010000005047890 */ /* 0x000fc8000fffe1ff */
[----:B------:R-:W-:Y:S02]  /*4680*/  USHF.L.U32 UR5, UR4, 0xb, URZ ;  /* 0x0000000b04057899 */ /* 0x000fe400080006ff */
[----:B------:R-:W-:Y:S01]  /*4690*/  USHF.L.U32 UR4, UR4, 0x1, URZ ;  /* 0x0000000104047899 */ /* 0x000fe200080006ff */
[----:B------:R-:W3:Y:S11]  /*46a0*/  FENCE.VIEW.ASYNC.S ;  /* 0x00000000000073c6 */ /* 0x000ef60000000000 */
[----:B---3--:R3:W5:Y:S01]  /*46b0*/  SYNCS.EXCH.64 URZ, [UR6+0x160], UR4 ;  /* 0x0001600406ff75b2 */ /* 0x0087620008000100 */
[----:B------:R-:W-:Y:S01]  /*46c0*/  NOP ;  /* 0x0000000000007918 */ /* 0x000fe20000000000 */
.L_x_59:
[----:B------:R-:W-:Y:S01]  /*46d0*/  NOP ;  /* 0x0000000000007918 */ /* 0x000fe20000000000 */
[----:B------:R-:W-:Y:S05]  /*46e0*/  @P1 BRA `(.L_x_60) ;  /* 0x0000000400781947 */ /* 0x000fea0003800000 */
[----:B------:R-:W-:-:S08]  /*46f0*/  NOP ;  /* 0x0000000000007918 */ /* 0x000fd00000000000 */
[----:B------:R-:W1:-:S00]  /*4700*/  USETMAXREG.DEALLOC.CTAPOOL 0x30 ;  /* 0x00000030000079c8 */ /* 0x000e4000080e0500 */
[----:B---3--:R-:W3:Y:S01]  /*4710*/  LDCU UR4, c[0x0][0x610] ;  /* 0x0000c200ff0477ac */ /* 0x008ee20008000800 */
[----:B-1----:R-:W-:Y:S01]  /*4720*/  R2UR UR8, R2 ;  /* 0x00000000020872ca */ /* 0x002fe200000e0000 */
[----:B------:R-:W1:Y:S01]  /*4730*/  LDCU.U8 UR9, c[0x0][0x614] ;  /* 0x0000c280ff0977ac */ /* 0x000e620008000000 */
[----:B------:R-:W2:Y:S01]  /*4740*/  LDCU.U8 UR6, c[0x0][0x615] ;  /* 0x0000c2a0ff0677ac */ /* 0x000ea20008000000 */
[----:B------:R-:W4:Y:S10]  /*4750*/  LDCU UR7, c[0x0][0x61c] ;  /* 0x0000c380ff0777ac */ /* 0x000f340008000800 */
[----:B---34-:R-:W-:-:S04]  /*4760*/  UIMAD.WIDE.U32 UR4, UR8, UR4, URZ ;  /* 0x00000004080472a5 */ /* 0x018fc8000f8e00ff */
[----:B------:R-:W-:-:S04]  /*4770*/  UIADD3 UR4, UPT, UPT, UR8, -UR5, URZ ;  /* 0x8000000508047290 */ /* 0x000fc8000fffe0ff */
[----:B-1----:R-:W-:Y:S01]  /*4780*/  USHF.R.U32.HI UR4, URZ, UR9, UR4 ;  /* 0x00000009ff047299 */ /* 0x002fe20008011604 */
[----:B------:R-:W1:Y:S03]  /*4790*/  LDCU.U8 UR9, c[0x0][0x620] ;  /* 0x0000c400ff0977ac */ /* 0x000e660008000000 */
[----:B------:R-:W-:-:S04]  /*47a0*/  UIADD3 UR4, UPT, UPT, UR5, UR4, URZ ;  /* 0x0000000405047290 */ /* 0x000fc8000fffe0ff */
[----:B--2---:R-:W-:Y:S01]  /*47b0*/  USHF.R.U32.HI UR11, URZ, UR6, UR4 ;  /* 0x00000006ff0b7299 */ /* 0x004fe20008011604 */
[----:B------:R-:W2:Y:S03]  /*47c0*/  LDCU UR6, c[0x0][0x624] ;  /* 0x0000c480ff0677ac */ /* 0x000ea60008000800 */
[----:B------:R-:W-:-:S07]  /*47d0*/  UIMAD.WIDE.U32 UR4, UR11, UR7, URZ ;  /* 0x000000070b0472a5 */ /* 0x000fce000f8e00ff */
[----:B------:R-:W-:Y:S02]  /*47e0*/  UMOV UR4, UR5 ;  /* 0x0000000500047c82 */ /* 0x000fe40008000000 */
[----:B------:R-:W-:-:S04]  /*47f0*/  UIADD3 UR12, UPT, UPT, UR11, -UR4, URZ ;  /* 0x800000040b0c7290 */ /* 0x000fc8000fffe0ff */
[----:B-1----:R-:W-:Y:S02]  /*4800*/  USHF.R.U32.HI UR12, URZ, UR9, UR12 ;  /* 0x00000009ff0c7299 */ /* 0x002fe4000801160c */
[----:B--2---:R-:W-:Y:S02]  /*4810*/  UISETP.GE.AND UP0, UPT, UR8, UR6, UPT ;  /* 0x000000060800728c */ /* 0x004fe4000bf06270 */
[----:B------:R-:W-:-:S07]  /*4820*/  UIADD3 UR12, UPT, UPT, UR4, UR12, URZ ;  /* 0x0000000c040c7290 */ /* 0x000fce000fffe0ff */
[----:B------:R-:W-:Y:S05]  /*4830*/  BRA.U UP0, `(.L_x_60) ;  /* 0x0000000500247547 */ /* 0x000fea000b800000 */
[----:B------:R-:W-:Y:S01]  /*4840*/  S2UR UR13, SR_CgaCtaId ;  /* 0x00000000000d79c3 */ /* 0x000fe20000008800 */
[----:B------:R-:W1:Y:S01]  /*4850*/  LDCU.U8 UR5, c[0x0][0x621] ;  /* 0x0000c420ff0577ac */ /* 0x000e620008000000 */
[----:B------:R-:W-:Y:S01]  /*4860*/  R2UR UR14, R2 ;  /* 0x00000000020e72ca */ /* 0x000fe200000e0000 */
[----:B------:R-:W-:Y:S02]  /*4870*/  HFMA2 R5, -RZ, RZ, 0, 5.9604644775390625e-08 ;  /* 0x00000001ff057431 */ /* 0x000fe400000001ff */
[----:B------:R-:W-:Y:S01]  /*4880*/  IMAD.MOV.U32 R7, RZ, RZ, RZ ;  /* 0x000000ffff077224 */ /* 0x000fe200078e00ff */
[----:B------:R-:W2:Y:S01]  /*4890*/  LDCU.64 UR6, c[0x0][0x348] ;  /* 0x00006900ff0677ac */ /* 0x000ea20008000a00 */
[----:B------:R-:W3:Y:S01]  /*48a0*/  LDCU UR9, c[0x0][0x60c] ;  /* 0x0000c180ff0977ac */ /* 0x000ee20008000800 */
[----:B------:R-:W4:Y:S01]  /*48b0*/  LDCU UR10, c[0x0][0x618] ;  /* 0x0000c300ff0a77ac */ /* 0x000f220008000800 */
[----:B------:R-:W-:Y:S01]  /*48c0*/  UMOV UR8, 0x400 ;  /* 0x0000040000087882 */ /* 0x000fe20000000000 */
[----:B------:R-:W-:-:S02]  /*48d0*/  UIADD3 UR4, UPT, UPT, -UR11, URZ, URZ ;  /* 0x000000ff0b047290 */ /* 0x000fc4000fffe1ff */
[----:B-1----:R-:W-:Y:S01]  /*48e0*/  USHF.R.U32.HI UR12, URZ, UR5, UR12 ;  /* 0x00000005ff0c7299 */ /* 0x002fe2000801160c */
[----:B------:R-:W1:Y:S02]  /*48f0*/  S2UR UR29, SR_CgaSize ;  /* 0x00000000001d79c3 */ /* 0x000e640000008a00 */
[----:B-1----:R-:W-:-:S12]  /*4900*/  UIMAD UR29, UR29, -0xa0, URZ ;  /* 0xffffff601d1d78a4 */ /* 0x002fd8000f8e02ff */
[----:B------:R-:W1:Y:S01]  /*4910*/  LDCU UR29, c[0x0][UR29+0x2c0] ;  /* 0x000058001d1d77ac */ /* 0x000e620008000800 */
[----:B--2---:R-:W-:Y:S02]  /*4920*/  UIADD3 UR16, UP0, UPT, UR6, 0x200, URZ ;  /* 0x0000020006107890 */ /* 0x004fe4000ff1e0ff */
[----:B------:R-:W-:Y:S02]  /*4930*/  UIADD3 UR5, UPT, UPT, -UR12, URZ, URZ ;  /* 0x000000ff0c057290 */ /* 0x000fe4000fffe1ff */
[----:B------:R-:W-:Y:S02]  /*4940*/  ULEA UR13, UR13, UR8, 0x18 ;  /* 0x000000080d0d7291 */ /* 0x000fe4000f8ec0ff */
[----:B------:R-:W-:Y:S01]  /*4950*/  UIADD3.X UR17, UPT, UPT, URZ, UR7, URZ, UP0, !UPT ;  /* 0x00000007ff117290 */ /* 0x000fe200087fe4ff */
[----:B------:R-:W2:Y:S01]  /*4960*/  LDCU UR26, c[0x0][0x624] ;  /* 0x0000c480ff1a77ac */ /* 0x000ea20008000800 */
[----:B------:R-:W5:Y:S01]  /*4970*/  LDCU UR28, c[0x0][0x610] ;  /* 0x0000c200ff1c77ac */ /* 0x000f620008000800 */
[----:B------:R-:W1:Y:S01]  /*4980*/  LDCU UR27, c[0x0][0x60c] ;  /* 0x0000c180ff1b77ac */ /* 0x000e620008000800 */
[----:B------:R-:W1:Y:S01]  /*4990*/  LDCU.64 UR18, c[0x0][0x618] ;  /* 0x0000c300ff1277ac */ /* 0x000e620008000a00 */
[----:B---3--:R-:W-:-:S02]  /*49a0*/  UIMAD UR4, UR9, UR4, UR14 ;  /* 0x00000004090472a4 */ /* 0x008fc4000f8e020e */
[----:B------:R-:W-:Y:S02]  /*49b0*/  UIADD3 UR22, UPT, UPT, UR13, 0x800, URZ ;  /* 0x000008000d167890 */ /* 0x000fe4000fffe0ff */
[----:B------:R-:W-:Y:S02]  /*49c0*/  UIADD3 UR21, UPT, UPT, UR13, 0x2800, URZ ;  /* 0x000028000d157890 */ /* 0x000fe4000fffe0ff */
[----:B------:R-:W-:Y:S02]  /*49d0*/  UIADD3 UR20, UPT, UPT, UR13, 0x4800, URZ ;  /* 0x000048000d147890 */ /* 0x000fe4000fffe0ff */
[----:B----4-:R-:W-:Y:S01]  /*49e0*/  UIMAD UR11, UR10, UR5, UR11 ;  /* 0x000000050a0b72a4 */ /* 0x010fe2000f8e020b */
[----:B------:R-:W-:Y:S01]  /*49f0*/  UMOV UR7, UR14 ;  /* 0x0000000e00077c82 */ /* 0x000fe20008000000 */
[----:B------:R-:W-:Y:S01]  /*4a00*/  UMOV UR25, URZ ;  /* 0x000000ff00197c82 */ /* 0x000fe20008000000 */
[----:B------:R-:W-:Y:S01]  /*4a10*/  UMOV UR24, 0x20 ;  /* 0x0000002000187882 */ /* 0x000fe20000000000 */
[----:B------:R-:W-:-:S08]  /*4a20*/  UMOV UR23, 0x40 ;  /* 0x0000004000177882 */ /* 0x000fd00000000000 */
.L_x_62:
[----:B------:R-:W-:Y:S01]  /*4a30*/  SHF.L.U32 R8, R7, 0x1f, RZ ;  /* 0x0000001f07087819 */ /* 0x000fe200000006ff */
[----:B-1----:R-:W-:Y:S01]  /*4a40*/  UIADD3 UR7, UPT, UPT, UR29, UR7, URZ ;  /* 0x000000071d077290 */ /* 0x002fe2000fffe0ff */
[----:B------:R-:W-:Y:S02]  /*4a50*/  R2UR UR5, R6 ;  /* 0x00000000060572ca */ /* 0x000fe400000e0000 */
[----:B-----5:R-:W1:Y:S01]  /*4a60*/  SYNCS.PHASECHK.TRANS64.TRYWAIT P0, [UR13+0x130], R8 ;  /* 0x00013008ff0075a7 */ /* 0x020e62000800110d */
[----:B------:R-:W-:-:S10]  /*4a70*/  UIMAD.WIDE.U32 UR14, UR7, UR28, URZ ;  /* 0x0000001c070e72a5 */ /* 0x000fd4000f8e00ff */
[----:B------:R-:W-:-:S04]  /*4a80*/  ULEA UR4, UR4, UR5, 0x1 ;  /* 0x0000000504047291 */ /* 0x000fc8000f8e08ff */
[----:B------:R-:W-:Y:S01]  /*4a90*/  USHF.L.U32 UR10, UR4, 0x7, URZ ;  /* 0x00000007040a7899 */ /* 0x000fe200080006ff */
[----:B-1----:R-:W-:Y:S11]  /*4aa0*/  @!P0 BRA `(.L_x_61) ;  /* 0x0000006c00c08947 */ /* 0x002ff60003800000 */
.L_x_130:
[----:B------:R-:W3:Y:S01]  /*4ab0*/  LDCU.U8 UR6, c[0x0][0x614] ;  /* 0x0000c280ff0677ac */ /* 0x000ee20008000000 */
[----:B------:R-:W-:Y:S01]  /*4ac0*/  LOP3.LUT R7, R7, 0x1, RZ, 0x3c, !PT ;  /* 0x0000000107077812 */ /* 0x000fe200078e3cff */
[----:B------:R-:W-:Y:S01]  /*4ad0*/  UMOV UR4, UR15 ;  /* 0x0000000f00047c82 */ /* 0x000fe20008000000 */
[----:B------:R-:W-:Y:S01]  /*4ae0*/  UMOV UR8, UR22 ;  /* 0x0000001600087c82 */ /* 0x000fe20008000000 */
[----:B------:R-:W-:Y:S01]  /*4af0*/  UIADD3 UR5, UPT, UPT, UR7, -UR4, URZ ;  /* 0x8000000407057290 */ /* 0x000fe2000fffe0ff */
[----:B------:R-:W-:Y:S01]  /*4b00*/  UMOV UR9, UR25 ;  /* 0x0000001900097c82 */ /* 0x000fe20008000000 */
[----:B------:R-:W4:Y:S01]  /*4b10*/  LDCU.U8 UR30, c[0x0][0x620] ;  /* 0x0000c400ff1e77ac */ /* 0x000f220008000000 */
[----:B------:R5:W-:Y:S01]  /*4b20*/  UTMASTG.4D [UR8], [UR16], desc[URZ] ;  /* 0x0000ff08100073b5 */ /* 0x000be20008019000 */
[----:B--2---:R-:W-:Y:S02]  /*4b30*/  UISETP.GE.AND UP0, UPT, UR7, UR26, UPT ;  /* 0x0000001a0700728c */ /* 0x004fe4000bf06270 */
[----:B---3--:R-:W-:Y:S01]  /*4b40*/  USHF.R.U32.HI UR5, URZ, UR6, UR5 ;  /* 0x00000006ff057299 */ /* 0x008fe20008011605 */
[----:B------:R-:W2:Y:S03]  /*4b50*/  LDCU.U8 UR6, c[0x0][0x615] ;  /* 0x0000c2a0ff0677ac */ /* 0x000ea60008000000 */
[----:B------:R-:W-:-:S04]  /*4b60*/  UIADD3 UR4, UPT, UPT, UR4, UR5, URZ ;  /* 0x0000000504047290 */ /* 0x000fc8000fffe0ff */
[----:B--2---:R-:W-:-:S04]  /*4b70*/  USHF.R.U32.HI UR6, URZ, UR6, UR4 ;  /* 0x00000006ff067299 */ /* 0x004fc80008011604 */
[----:B------:R-:W-:Y:S01]  /*4b80*/  UIMAD.WIDE.U32 UR4, UR6, UR19, URZ ;  /* 0x00000013060472a5 */ /* 0x000fe2000f8e00ff */
[----:B-----5:R-:W-:Y:S01]  /*4b90*/  UMOV UR8, UR21 ;  /* 0x0000001500087c82 */ /* 0x020fe20008000000 */
[----:B------:R-:W-:Y:S02]  /*4ba0*/  UMOV UR9, UR24 ;  /* 0x0000001800097c82 */ /* 0x000fe40008000000 */
[----:B------:R2:W-:Y:S03]  /*4bb0*/  UTMASTG.4D [UR8], [UR16], desc[URZ] ;  /* 0x0000ff08100073b5 */ /* 0x0005e60008019000 */
[----:B------:R-:W-:Y:S01]  /*4bc0*/  UMOV UR4, UR5 ;  /* 0x0000000500047c82 */ /* 0x000fe20008000000 */
[----:B--2---:R-:W-:Y:S01]  /*4bd0*/  UMOV UR8, UR20 ;  /* 0x0000001400087c82 */ /* 0x004fe20008000000 */
[----:B------:R-:W-:Y:S02]  /*4be0*/  UMOV UR9, UR23 ;  /* 0x0000001700097c82 */ /* 0x000fe40008000000 */
[----:B------:R2:W-:Y:S01]  /*4bf0*/  UTMASTG.4D [UR8], [UR16], desc[URZ] ;  /* 0x0000ff08100073b5 */ /* 0x0005e20008019000 */
[----:B------:R0:W-:Y:S01]  /*4c00*/  UTMACMDFLUSH ;  /* 0x00000000000079b7 */ /* 0x0001e20000000000 */
[----:B------:R-:W-:-:S04]  /*4c10*/  DEPBAR.LE SB0, 0x0 ;  /* 0x000080000000791a */ /* 0x000fc80000000000 */
[----:B--2---:R-:W-:Y:S01]  /*4c20*/  UIADD3 UR12, UPT, UPT, UR6, -UR4, URZ ;  /* 0x80000004060c7290 */ /* 0x004fe2000fffe0ff */
[----:B------:R2:W-:Y:S03]  /*4c30*/  SYNCS.ARRIVE.TRANS64.ART0 RZ, [UR13+0x138], R5 ;  /* 0x00013805ffff79a7 */ /* 0x0005e6000850000d */
[----:B----4-:R-:W-:Y:S01]  /*4c40*/  USHF.R.U32.HI UR12, URZ, UR30, UR12 ;  /* 0x0000001eff0c7299 */ /* 0x010fe2000801160c */
[----:B------:R-:W3:Y:S03]  /*4c50*/  LDCU.U8 UR30, c[0x0][0x621] ;  /* 0x0000c420ff1e77ac */ /* 0x000ee60008000000 */
[----:B------:R-:W-:Y:S02]  /*4c60*/  UIADD3 UR12, UPT, UPT, UR4, UR12, URZ ;  /* 0x0000000c040c7290 */ /* 0x000fe4000fffe0ff */
[----:B------:R-:W-:-:S04]  /*4c70*/  UIADD3 UR4, UPT, UPT, -UR6, URZ, URZ ;  /* 0x000000ff06047290 */ /* 0x000fc8000fffe1ff */
[----:B------:R-:W-:Y:S02]  /*4c80*/  UIMAD UR4, UR27, UR4, UR7 ;  /* 0x000000041b0472a4 */ /* 0x000fe4000f8e0207 */
[----:B---3--:R-:W-:-:S04]  /*4c90*/  USHF.R.U32.HI UR12, URZ, UR30, UR12 ;  /* 0x0000001eff0c7299 */ /* 0x008fc8000801160c */
[----:B------:R-:W-:-:S04]  /*4ca0*/  UIADD3 UR11, UPT, UPT, -UR12, URZ, URZ ;  /* 0x000000ff0c0b7290 */ /* 0x000fc8000fffe1ff */
[----:B------:R-:W-:Y:S01]  /*4cb0*/  UIMAD UR11, UR18, UR11, UR6 ;  /* 0x0000000b120b72a4 */ /* 0x000fe2000f8e0206 */
[----:B--2---:R-:W-:Y:S11]  /*4cc0*/  BRA.U !UP0, `(.L_x_62) ;  /* 0xfffffffd08587547 */ /* 0x004ff6000b83ffff */
.L_x_60:
[----:B------:R-:W-:-:S13]  /*4cd0*/  ISETP.GT.AND P0, PT, R0, 0x3, PT ;  /* 0x000000030000780c */ /* 0x000fda0003f04270 */
[----:B------:R-:W-:Y:S05]  /*4ce0*/  @P0 BRA `(.L_x_63) ;  /* 0x0000004800800947 */ /* 0x000fea0003800000 */
[----:B------:R-:W-:Y:S01]  /*4cf0*/  NOP ;  /* 0x0000000000007918 */ /* 0x000fe20000000000 */
.L_x_64:
[----:B------:R-:W-:-:S08]  /*4d00*/  NOP ;  /* 0x0000000000007918 */ /* 0x000fd00000000000 */
[----:B------:R-:W1:Y:S02]  /*4d10*/  USETMAXREG.TRY_ALLOC.CTAPOOL UP0, 0xc0 ;  /* 0x000000c0000079c8 */ /* 0x000e640008000600 */
[----:B-1----:R-:W-:Y:S05]  /*4d20*/  BRA.U !UP0, `(.L_x_64) ;  /* 0xfffffffd08f47547 */ /* 0x002fea000b83ffff */
[----:B---3--:R-:W1:Y:S01]  /*4d30*/  LDCU UR6, c[0x0][0x38c] ;  /* 0x00007180ff0677ac */ /* 0x008e620008000800 */
[----:B------:R-:W-:Y:S01]  /*4d40*/  R2UR UR8, R2 ;  /* 0x00000000020872ca */ /* 0x000fe200000e0000 */
[----:B------:R-:W-:Y:S01]  /*4d50*/  HFMA2 R141, -RZ, RZ, 0, 5.9604644775390625e-08 ;  /* 0x00000001ff8d7431 */ /* 0x000fe200000001ff */
[----:B------:R-:W3:Y:S01]  /*4d60*/  LDCU UR7, c[0x0][0x624] ;  /* 0x0000c480ff0777ac */ /* 0x000ee20008000800 */
[----:B-1----:R-:W-:Y:S02]  /*4d70*/  UIADD3 UR4, UPT, UPT, -UR6, URZ, URZ ;  /* 0x000000ff06047290 */ /* 0x002fe4000fffe1ff */
[----:B----4-:R-:W-:Y:S02]  /*4d80*/  UIADD3 UR5, UPT, UPT, UR6, -0x1, URZ ;  /* 0xffffffff06057890 */ /* 0x010fe4000fffe0ff */
[----:B------:R-:W-:Y:S02]  /*4d90*/  USHF.R.S32.HI UR4, URZ, 0x1f, UR4 ;  /* 0x0000001fff047899 */ /* 0x000fe40008011404 */
[----:B------:R-:W-:-:S02]  /*4da0*/  UISETP.GT.AND UP0, UPT, UR6, URZ, UPT ;  /* 0x000000ff0600728c */ /* 0x000fc4000bf04270 */
[----:B------:R-:W-:Y:S02]  /*4db0*/  USHF.R.S32.HI UR9, URZ, 0x1f, UR5 ;  /* 0x0000001fff097899 */ /* 0x000fe40008011405 */
[----:B------:R-:W-:Y:S02]  /*4dc0*/  ULEA.HI UR4, UR4, -UR6, URZ, 0x7 ;  /* 0x8000000604047291 */ /* 0x000fe4000f8f38ff */
[----:B------:R-:W-:Y:S02]  /*4dd0*/  ULEA.HI UR9, UR9, UR5, URZ, 0x7 ;  /* 0x0000000509097291 */ /* 0x000fe4000f8f38ff */
[----:B------:R-:W-:Y:S02]  /*4de0*/  USHF.R.S32.HI UR4, URZ, 0x7, UR4 ;  /* 0x00000007ff047899 */ /* 0x000fe40008011404 */
[----:B------:R-:W-:Y:S02]  /*4df0*/  USHF.R.S32.HI UR9, URZ, 0x7, UR9 ;  /* 0x00000007ff097899 */ /* 0x000fe40008011409 */
[----:B------:R-:W-:-:S02]  /*4e00*/  @!UP0 ULOP3.LUT UR9, URZ, UR4, URZ, 0x33, !UPT ;  /* 0x00000004ff098292 */ /* 0x000fc4000f8e33ff */
[----:B---3--:R-:W-:Y:S01]  /*4e10*/  UISETP.GE.AND UP0, UPT, UR8, UR7, UPT ;  /* 0x000000070800728c */ /* 0x008fe2000bf06270 */
[----:B-----5:R-:W-:Y:S08]  /*4e20*/  BAR.SYNC.DEFER_BLOCKING 0x2, 0x120 ;  /* 0x0084800000007b1d */ /* 0x020ff00000010000 */
[----:B------:R-:W-:Y:S05]  /*4e30*/  BRA.U UP0, `(.L_x_65) ;  /* 0x00000049000c7547 */ /* 0x000fea000b800000 */
[----:B------:R-:W-:Y:S01]  /*4e40*/  S2UR UR5, SR_CgaCtaId ;  /* 0x00000000000579c3 */ /* 0x000fe20000008800 */
[----:B------:R-:W-:Y:S01]  /*4e50*/  UISETP.LT.AND UP0, UPT, URZ, UR9, UPT ;  /* 0x00000009ff00728c */ /* 0x000fe2000bf01270 */
[----:B------:R-:W-:Y:S01]  /*4e60*/  SHF.R.S32.HI R133, RZ, 0x1f, R0 ;  /* 0x0000001fff857819 */ /* 0x000fe20000011400 */
[----:B------:R-:W-:Y:S01]  /*4e70*/  UMOV UR7, 0x400 ;  /* 0x0000040000077882 */ /* 0x000fe20000000000 */
[----:B------:R-:W-:Y:S01]  /*4e80*/  R2UR UR12, R3 ;  /* 0x00000000030c72ca */ /* 0x000fe200000e0000 */
[----:B------:R-:W-:Y:S01]  /*4e90*/  USEL UR4, URZ, UR9, !UP0 ;  /* 0x00000009ff047287 */ /* 0x000fe2000c000000 */
[----:B------:R-:W-:Y:S01]  /*4ea0*/  R2UR UR13, R2 ;  /* 0x00000000020d72ca */ /* 0x000fe200000e0000 */
[----:B------:R-:W-:Y:S01]  /*4eb0*/  IMAD.MOV.U32 R134, RZ, RZ, -0x1 ;  /* 0xffffffffff867424 */ /* 0x000fe200078e00ff */
[----:B------:R-:W-:Y:S01]  /*4ec0*/  S2UR UR8, SR_CgaCtaId ;  /* 0x00000000000879c3 */ /* 0x000fe20000008800 */
[----:B------:R-:W-:Y:S01]  /*4ed0*/  UIMAD UR4, UR4, -0x80, UR6 ;  /* 0xffffff80040478a4 */ /* 0x000fe2000f8e0206 */
[----:B------:R-:W-:Y:S01]  /*4ee0*/  LEA.HI R133, R133, R0, RZ, 0x2 ;  /* 0x0000000085857211 */ /* 0x000fe200078f10ff */
[----:B------:R-:W-:Y:S01]  /*4ef0*/  UMOV UR10, 0x400 ;  /* 0x00000400000a7882 */ /* 0x000fe20000000000 */
[----:B------:R-:W-:Y:S01]  /*4f00*/  UMOV UR11, 0x400 ;  /* 0x00000400000b7882 */ /* 0x000fe20000000000 */
[----:B------:R-:W-:Y:S01]  /*4f10*/  IMAD.MOV.U32 R141, RZ, RZ, 0x1 ;  /* 0x00000001ff8d7424 */ /* 0x000fe200078e00ff */
[----:B------:R-:W-:Y:S01]  /*4f20*/  LOP3.LUT R133, R133, 0xfffffffc, RZ, 0xc0, !PT ;  /* 0xfffffffc85857812 */ /* 0x000fe200078ec0ff */
[----:B------:R-:W-:Y:S01]  /*4f30*/  IMAD R5, RZ, RZ, -UR4 ;  /* 0x80000004ff057e24 */ /* 0x000fe2000f8e02ff */
[----:B------:R-:W-:Y:S01]  /*4f40*/  S2UR UR14, SR_CgaCtaId ;  /* 0x00000000000e79c3 */ /* 0x000fe20000008800 */
[----:B------:R-:W-:Y:S01]  /*4f50*/  IMAD.MOV.U32 R140, RZ, RZ, RZ ;  /* 0x000000ffff8c7224 */ /* 0x000fe200078e00ff */
[----:B------:R-:W-:-:S06]  /*4f60*/  IADD3 R133, PT, PT, R0, 0x3, -R133 ;  /* 0x0000000300857810 */ /* 0x000fcc0007ffe885 */
[----:B------:R-:W1:Y:S02]  /*4f70*/  S2UR UR15, SR_CgaSize ;  /* 0x00000000000f79c3 */ /* 0x000e640000008a00 */
[----:B-1----:R-:W-:-:S12]  /*4f80*/  UIMAD UR15, UR15, -0xa0, URZ ;  /* 0xffffff600f0f78a4 */ /* 0x002fd8000f8e02ff */
[----:B------:R-:W1:Y:S01]  /*4f90*/  LDCU UR15, c[0x0][UR15+0x2c0] ;  /* 0x000058000f0f77ac */ /* 0x000e620008000800 */
[C---:B------:R-:W-:Y:S02]  /*4fa0*/  VIADDMNMX R137, R5.reuse, 0x20, RZ, !PT ;  /* 0x0000002005897846 */ /* 0x040fe400078001ff */
[C---:B------:R-:W-:Y:S01]  /*4fb0*/  VIADDMNMX R7, R5.reuse, 0x40, RZ, !PT ;  /* 0x0000004005077846 */ /* 0x040fe200078001ff */
[----:B------:R-:W-:Y:S01]  /*4fc0*/  ULEA UR5, UR5, UR7, 0x18 ;  /* 0x0000000705057291 */ /* 0x000fe2000f8ec0ff */
[C---:B------:R-:W-:Y:S02]  /*4fd0*/  VIADDMNMX R135, R5.reuse, 0x60, RZ, !PT ;  /* 0x0000006005877846 */ /* 0x040fe400078001ff */
[----:B------:R-:W-:Y:S02]  /*4fe0*/  VIADDMNMX R5, R5, 0x80, RZ, !PT ;  /* 0x0000008005057846 */ /* 0x000fe400078001ff */
[--C-:B------:R-:W-:Y:S02]  /*4ff0*/  SHF.R.U32.HI R137, RZ, R137, R134.reuse ;  /* 0x00000089ff897219 */ /* 0x100fe40000011686 */
[--C-:B------:R-:W-:Y:S01]  /*5000*/  SHF.R.U32.HI R136, RZ, R7, R134.reuse ;  /* 0x00000007ff887219 */ /* 0x100fe20000011686 */
[----:B------:R-:W-:Y:S01]  /*5010*/  ULEA UR7, UR8, UR10, 0x18 ;  /* 0x0000000a08077291 */ /* 0x000fe2000f8ec0ff */
[--C-:B------:R-:W-:Y:S01]  /*5020*/  SHF.R.U32.HI R135, RZ, R135, R134.reuse ;  /* 0x00000087ff877219 */ /* 0x100fe20000011686 */
[----:B------:R-:W-:Y:S01]  /*5030*/  UIADD3 UR10, UPT, UPT, UR5, 0x100, URZ ;  /* 0x00000100050a7890 */ /* 0x000fe2000fffe0ff */
[----:B------:R-:W-:-:S03]  /*5040*/  SHF.R.U32.HI R134, RZ, R5, R134 ;  /* 0x00000005ff867219 */ /* 0x000fc60000011686 */
[----:B------:R-:W-:Y:S02]  /*5050*/  UPRMT UR10, UR12, 0x654, UR10 ;  /* 0x000006540c0a7896 */ /* 0x000fe4000800000a */
[----:B------:R-:W-:Y:S02]  /*5060*/  ULEA UR14, UR14, UR11, 0x18 ;  /* 0x0000000b0e0e7291 */ /* 0x000fe4000f8ec0ff */
[----:B------:R-:W-:-:S04]  /*5070*/  UIADD3 UR11, UPT, UPT, UR5, 0xf8, URZ ;  /* 0x000000f8050b7890 */ /* 0x000fc8000fffe0ff */
[----:B------:R-:W-:-:S03]  /*5080*/  UPRMT UR11, UR12, 0x654, UR11 ;  /* 0x000006540c0b7896 */ /* 0x000fc6000800000b */
[----:B-1----:R-:W-:-:S09]  /*5090*/  UMOV UR12, URZ ;  /* 0x000000ff000c7c82 */ /* 0x002fd20008000000 */
.L_x_73:
[----:B------:R-:W-:Y:S02]  /*50a0*/  SHF.L.U32 R8, R141, 0x1f, RZ ;  /* 0x0000001f8d087819 */ /* 0x000fe400000006ff */
[----:B------:R-:W-:Y:S02]  /*50b0*/  SHF.L.U32 R6, R140, 0x1f, RZ ;  /* 0x0000001f8c067819 */ /* 0x000fe400000006ff */
[----:B-1----:R-:W1:Y:S02]  /*50c0*/  SYNCS.PHASECHK.TRANS64.TRYWAIT P0, [UR7+0x128], R8 ;  /* 0x00012808ff0075a7 */ /* 0x002e640008001107 */
[----:B-1-3--:R-:W-:Y:S05]  /*50d0*/  @!P0 BRA `(.L_x_66) ;  /* 0x0000006800508947 */ /* 0x00afea0003800000 */
.L_x_132:
[----:B------:R-:W3:Y:S01]  /*50e0*/  SYNCS.PHASECHK.TRANS64.TRYWAIT P0, [UR7+0xf0], R6 ;  /* 0x0000f006ff0075a7 */ /* 0x000ee20008001107 */
[----:B------:R-:W4:Y:S02]  /*50f0*/  S2R R132, SR_TID.X ;  /* 0x0000000000847919 */ /* 0x000f240000002100 */
[----:B----4-:R-:W-:-:S05]  /*5100*/  IMAD.U32 R139, R132, 0x10000, RZ ;  /* 0x00010000848b7824 */ /* 0x010fca00078e00ff */
[----:B------:R-:W-:-:S04]  /*5110*/  LOP3.LUT R139, R139, 0x600000, RZ, 0xc0, !PT ;  /* 0x006000008b8b7812 */ /* 0x000fc800078ec0ff */
[----:B------:R-:W-:Y:S01]  /*5120*/  R2UR UR4, R139 ;  /* 0x000000008b0472ca */ /* 0x000fe200000e0000 */
[----:B---3--:R-:W-:-:S14]  /*5130*/  @!P0 BRA `(.L_x_67) ;  /* 0x0000006800548947 */ /* 0x008fdc0003800000 */
.L_x_134:
[----:B------:R-:W3:Y:S01]  /*5140*/  LDTM.x32 R100, tmem[UR4] ;  /* 0x00000004006479ee */ /* 0x000ee200082c0000 */
[----:B------:R-:W-:Y:S01]  /*5150*/  LOP3.LUT R138, R139, 0x20, RZ, 0xfc, !PT ;  /* 0x000000208b8a7812 */ /* 0x000fe200078efcff */
[----:B------:R-:W-:Y:S01]  /*5160*/  UISETP.GE.AND UP0, UPT, UR9, 0x1, UPT ;  /* 0x000000010900788c */ /* 0x000fe2000bf06270 */
[----:B------:R-:W-:Y:S02]  /*5170*/  R2P PR, R137, 0x7e ;  /* 0x0000007e89007804 */ /* 0x000fe40000000000 */
[----:B------:R-:W-:Y:S02]  /*5180*/  R2UR UR4, R138 ;  /* 0x000000008a0472ca */ /* 0x000fe400000e0000 */
[C---:B------:R-:W-:Y:S02]  /*5190*/  LOP3.LUT R142, R139.reuse, 0x40, RZ, 0xfc, !PT ;  /* 0x000000408b8e7812 */ /* 0x040fe400078efcff */
[----:B------:R-:W-:Y:S02]  /*51a0*/  LOP3.LUT R143, R139, 0x60, RZ, 0xfc, !PT ;  /* 0x000000608b8f7812 */ /* 0x000fe400078efcff */
[----:B------:R-:W-:-:S07]  /*51b0*/  R2UR UR5, R142 ;  /* 0x000000008e0572ca */ /* 0x000fce00000e0000 */
[----:B------:R-:W4:Y:S01]  /*51c0*/  LDTM.x32 R68, tmem[UR4] ;  /* 0x00000004004479ee */ /* 0x000f2200082c0000 */
[----:B------:R-:W-:Y:S02]  /*51d0*/  R2UR UR4, R142 ;  /* 0x000000008e0472ca */ /* 0x000fe400000e0000 */
[----:B---3--:R-:W-:Y:S02]  /*51e0*/  SEL R155, R101, 0xff800000, P1 ;  /* 0xff800000659b7807 */ /* 0x008fe40000800000 */
[----:B------:R-:W-:Y:S02]  /*51f0*/  SEL R102, R102, 0xff800000, P2 ;  /* 0xff80000066667807 */ /* 0x000fe40001000000 */
[----:B------:R-:W-:Y:S02]  /*5200*/  SEL R103, R103, 0xff800000, P3 ;  /* 0xff80000067677807 */ /* 0x000fe40001800000 */
[----:B------:R-:W-:Y:S02]  /*5210*/  SEL R104, R104, 0xff800000, P4 ;  /* 0xff80000068687807 */ /* 0x000fe40002000000 */
[----:B------:R-:W-:-:S03]  /*5220*/  SEL R105, R105, 0xff800000, P5 ;  /* 0xff80000069697807 */ /* 0x000fc60002800000 */
[----:B------:R-:W3:Y:S01]  /*5230*/  LDTM.x32 R36, tmem[UR4] ;  /* 0x00000004002479ee */ /* 0x000ee200082c0000 */
[----:B------:R-:W-:Y:S02]  /*5240*/  SEL R156, R106, 0xff800000, P6 ;  /* 0xff8000006a9c7807 */ /* 0x000fe40003000000 */
[----:B------:R-:W-:Y:S02]  /*5250*/  R2P PR, R137.B1, 0x7f ;  /* 0x0000007f89007804 */ /* 0x000fe40000001000 */
[----:B------:R-:W-:-:S03]  /*5260*/  R2UR UR4, R143 ;  /* 0x000000008f0472ca */ /* 0x000fc600000e0000 */
[----:B------:R-:W-:Y:S02]  /*5270*/  SEL R108, R108, 0xff800000, P0 ;  /* 0xff8000006c6c7807 */ /* 0x000fe40000000000 */
[----:B------:R-:W-:Y:S02]  /*5280*/  SEL R109, R109, 0xff800000, P1 ;  /* 0xff8000006d6d7807 */ /* 0x000fe40000800000 */
[----:B------:R-:W-:Y:S02]  /*5290*/  SEL R110, R110, 0xff800000, P2 ;  /* 0xff8000006e6e7807 */ /* 0x000fe40001000000 */
[----:B------:R-:W-:Y:S02]  /*52a0*/  SEL R111, R111, 0xff800000, P3 ;  /* 0xff8000006f6f7807 */ /* 0x000fe40001800000 */
[----:B------:R-:W-:Y:S02]  /*52b0*/  SEL R112, R112, 0xff800000, P4 ;  /* 0xff80000070707807 */ /* 0x000fe40002000000 */
[----:B------:R-:W-:Y:S01]  /*52c0*/  SEL R113, R113, 0xff800000, P5 ;  /* 0xff80000071717807 */ /* 0x000fe20002800000 */
[----:B-12---:R-:W1:Y:S01]  /*52d0*/  LDTM.x32 R4, tmem[UR4] ;  /* 0x00000004000479ee */ /* 0x006e6200082c0000 */
[----:B------:R-:W-:Y:S01]  /*52e0*/  SEL R158, R114, 0xff800000, P6 ;  /* 0xff800000729e7807 */ /* 0x000fe20003000000 */
[----:B------:R-:W2:Y:S01]  /*52f0*/  LDCU UR4, c[0x0][0x600] ;  /* 0x0000c000ff0477ac */ /* 0x000ea20008000800 */
[----:B------:R5:W-:Y:S06]  /*5300*/  BAR.ARV R133, 0x40 ;  /* 0x000100850000751d */ /* 0x000bec0000002000 */
[----:B------:R-:W-:-:S05]  /*5310*/  R2P PR, R137.B2, 0x7f ;  /* 0x0000007f89007804 */ /* 0x000fca0000002000 */
[----:B------:R-:W-:Y:S02]  /*5320*/  SEL R116, R116, 0xff800000, P0 ;  /* 0xff80000074747807 */ /* 0x000fe40000000000 */
[----:B------:R-:W-:Y:S02]  /*5330*/  SEL R117, R117, 0xff800000, P1 ;  /* 0xff80000075757807 */ /* 0x000fe40000800000 */
[----:B------:R-:W-:Y:S02]  /*5340*/  SEL R118, R118, 0xff800000, P2 ;  /* 0xff80000076767807 */ /* 0x000fe40001000000 */
[----:B------:R-:W-:Y:S02]  /*5350*/  SEL R119, R119, 0xff800000, P3 ;  /* 0xff80000077777807 */ /* 0x000fe40001800000 */
[----:B------:R-:W-:Y:S02]  /*5360*/  SEL R120, R120, 0xff800000, P4 ;  /* 0xff80000078787807 */ /* 0x000fe40002000000 */
[----:B------:R-:W-:-:S02]  /*5370*/  SEL R121, R121, 0xff800000, P5 ;  /* 0xff80000079797807 */ /* 0x000fc40002800000 */
[----:B------:R-:W-:Y:S02]  /*5380*/  SEL R122, R122, 0xff800000, P6 ;  /* 0xff8000007a7a7807 */ /* 0x000fe40003000000 */
[----:B------:R-:W-:-:S05]  /*5390*/  R2P PR, R137.B3, 0x7f ;  /* 0x0000007f89007804 */ /* 0x000fca0000003000 */
[----:B------:R-:W-:Y:S02]  /*53a0*/  SEL R125, R125, 0xff800000, P1 ;  /* 0xff8000007d7d7807 */ /* 0x000fe40000800000 */
[----:B------:R-:W-:Y:S02]  /*53b0*/  SEL R126, R126, 0xff800000, P2 ;  /* 0xff8000007e7e7807 */ /* 0x000fe40001000000 */
[----:B------:R-:W-:Y:S02]  /*53c0*/  SEL R127, R127, 0xff800000, P3 ;  /* 0xff8000007f7f7807 */ /* 0x000fe40001800000 */
[----:B------:R-:W-:Y:S02]  /*53d0*/  SEL R128, R128, 0xff800000, P4 ;  /* 0xff80000080807807 */ /* 0x000fe40002000000 */
[----:B------:R-:W-:Y:S02]  /*53e0*/  SEL R129, R129, 0xff800000, P5 ;  /* 0xff80000081817807 */ /* 0x000fe40002800000 */
[----:B------:R-:W-:-:S02]  /*53f0*/  SEL R130, R130, 0xff800000, P6 ;  /* 0xff80000082827807 */ /* 0x000fc40003000000 */
[----:B------:R-:W-:Y:S02]  /*5400*/  R2P PR, R136, 0x7e ;  /* 0x0000007e88007804 */ /* 0x000fe40000000000 */
[----:B------:R-:W-:-:S03]  /*5410*/  SEL R124, R124, 0xff800000, P0 ;  /* 0xff8000007c7c7807 */ /* 0x000fc60000000000 */
[----:B----4-:R-:W-:Y:S02]  /*5420*/  SEL R101, R69, 0xff800000, P1 ;  /* 0xff80000045657807 */ /* 0x010fe40000800000 */
[----:B------:R-:W-:Y:S02]  /*5430*/  SEL R70, R70, 0xff800000, P2 ;  /* 0xff80000046467807 */ /* 0x000fe40001000000 */
[----:B------:R-:W-:Y:S02]  /*5440*/  SEL R71, R71, 0xff800000, P3 ;  /* 0xff80000047477807 */ /* 0x000fe40001800000 */
[----:B------:R-:W-:Y:S02]  /*5450*/  SEL R72, R72, 0xff800000, P4 ;  /* 0xff80000048487807 */ /* 0x000fe40002000000 */
[----:B------:R-:W-:Y:S02]  /*5460*/  SEL R73, R73, 0xff800000, P5 ;  /* 0xff80000049497807 */ /* 0x000fe40002800000 */
[----:B------:R-:W-:-:S02]  /*5470*/  SEL R106, R74, 0xff800000, P6 ;  /* 0xff8000004a6a7807 */ /* 0x000fc40003000000 */
        /* <DEDUP_REMOVED lines=25> */
[----:B---3--:R-:W-:Y:S02]  /*5610*/  SEL R69, R37, 0xff800000, P1 ;  /* 0xff80000025457807 */ /* 0x008fe40000800000 */
        /* <DEDUP_REMOVED lines=30> */
[----:B-1----:R-:W-:Y:S02]  /*5800*/  SEL R37, R5, 0xff800000, P1 ;  /* 0xff80000005257807 */ /* 0x002fe40000800000 */
[----:B------:R-:W-:Y:S02]  /*5810*/  SEL R52, R6, 0xff800000, P2 ;  /* 0xff80000006347807 */ /* 0x000fe40001000000 */
[----:B------:R-:W-:Y:S02]  /*5820*/  SEL R53, R7, 0xff800000, P3 ;  /* 0xff80000007357807 */ /* 0x000fe40001800000 */
[----:B------:R-:W-:Y:S02]  /*5830*/  SEL R54, R8, 0xff800000, P4 ;  /* 0xff80000008367807 */ /* 0x000fe40002000000 */
[----:B------:R-:W-:Y:S02]  /*5840*/  SEL R55, R9, 0xff800000, P5 ;  /* 0xff80000009377807 */ /* 0x000fe40002800000 */
[----:B------:R-:W-:-:S02]  /*5850*/  SEL R42, R10, 0xff800000, P6 ;  /* 0xff8000000a2a7807 */ /* 0x000fc40003000000 */
[----:B------:R-:W-:Y:S02]  /*5860*/  R2P PR, R134.B1, 0x7f ;  /* 0x0000007f86007804 */ /* 0x000fe40000001000 */
[----:B------:R-:W-:Y:S02]  /*5870*/  LOP3.LUT R5, R137, 0x1, RZ, 0xc0, !PT ;  /* 0x0000000189057812 */ /* 0x000fe400078ec0ff */
[----:B------:R-:W-:Y:S02]  /*5880*/  FMNMX R6, R102, R103, !PT ;  /* 0x0000006766067209 */ /* 0x000fe40007800000 */
[----:B------:R-:W-:Y:S02]  /*5890*/  SEL R56, R12, 0xff800000, P0 ;  /* 0xff8000000c387807 */ /* 0x000fe40000000000 */
[----:B------:R-:W-:Y:S02]  /*58a0*/  SEL R57, R13, 0xff800000, P1 ;  /* 0xff8000000d397807 */ /* 0x000fe40000800000 */
[----:B------:R-:W-:-:S02]  /*58b0*/  SEL R60, R14, 0xff800000, P2 ;  /* 0xff8000000e3c7807 */ /* 0x000fc40001000000 */
[----:B------:R-:W-:Y:S02]  /*58c0*/  SEL R61, R15, 0xff800000, P3 ;  /* 0xff8000000f3d7807 */ /* 0x000fe40001800000 */
[----:B------:R-:W-:Y:S02]  /*58d0*/  SEL R62, R16, 0xff800000, P4 ;  /* 0xff800000103e7807 */ /* 0x000fe40002000000 */
[----:B------:R-:W-:Y:S02]  /*58e0*/  SEL R63, R17, 0xff800000, P5 ;  /* 0xff800000113f7807 */ /* 0x000fe40002800000 */
[----:B------:R-:W-:Y:S02]  /*58f0*/  SEL R50, R18, 0xff800000, P6 ;  /* 0xff80000012327807 */ /* 0x000fe40003000000 */
[----:B------:R-:W-:Y:S02]  /*5900*/  R2P PR, R134.B2, 0x7f ;  /* 0x0000007f86007804 */ /* 0x000fe40000002000 */
[----:B------:R-:W-:-:S03]  /*5910*/  FMNMX3 R6, R6, R110, R111, !PT ;  /* 0x0000006e06067276 */ /* 0x000fc6000780006f */
[----:B------:R-:W-:Y:S02]  /*5920*/  SEL R20, R20, 0xff800000, P0 ;  /* 0xff80000014147807 */ /* 0x000fe40000000000 */
[----:B------:R-:W-:Y:S02]  /*5930*/  SEL R21, R21, 0xff800000, P1 ;  /* 0xff80000015157807 */ /* 0x000fe40000800000 */
[----:B------:R-:W-:Y:S02]  /*5940*/  SEL R22, R22, 0xff800000, P2 ;  /* 0xff80000016167807 */ /* 0x000fe40001000000 */
[----:B------:R-:W-:Y:S02]  /*5950*/  SEL R23, R23, 0xff800000, P3 ;  /* 0xff80000017177807 */ /* 0x000fe40001800000 */
[----:B------:R-:W-:Y:S02]  /*5960*/  SEL R24, R24, 0xff800000, P4 ;  /* 0xff80000018187807 */ /* 0x000fe40002000000 */
[----:B------:R-:W-:-:S02]  /*5970*/  SEL R25, R25, 0xff800000, P5 ;  /* 0xff80000019197807 */ /* 0x000fc40002800000 */
[----:B------:R-:W-:Y:S02]  /*5980*/  SEL R26, R26, 0xff800000, P6 ;  /* 0xff8000001a1a7807 */ /* 0x000fe40003000000 */
[----:B------:R-:W-:Y:S02]  /*5990*/  R2P PR, R134.B3, 0x7f ;  /* 0x0000007f86007804 */ /* 0x000fe40000003000 */
[----:B------:R-:W-:-:S03]  /*59a0*/  FMNMX3 R6, R6, R118, R119, !PT ;  /* 0x0000007606067276 */ /* 0x000fc60007800077 */
[----:B------:R-:W-:Y:S02]  /*59b0*/  SEL R28, R28, 0xff800000, P0 ;  /* 0xff8000001c1c7807 */ /* 0x000fe40000000000 */
[----:B------:R-:W-:Y:S02]  /*59c0*/  ISETP.NE.U32.AND P0, PT, R5, 0x1, PT ;  /* 0x000000010500780c */ /* 0x000fe40003f05070 */
[----:B------:R-:W-:Y:S02]  /*59d0*/  LOP3.LUT R5, R136, 0x1, RZ, 0xc0, !PT ;  /* 0x0000000188057812 */ /* 0x000fe400078ec0ff */
[----:B------:R-:W-:Y:S02]  /*59e0*/  SEL R154, R100, 0xff800000, !P0 ;  /* 0xff800000649a7807 */ /* 0x000fe40004000000 */
[----:B------:R-:W-:Y:S02]  /*59f0*/  LOP3.LUT P0, RZ, R137, 0x80, RZ, 0xc0, !PT ;  /* 0x0000008089ff7812 */ /* 0x000fe4000780c0ff */
[----:B------:R-:W-:-:S02]  /*5a00*/  FMNMX R7, R154, R155, !PT ;  /* 0x0000009b9a077209 */ /* 0x000fc40007800000 */
[----:B------:R-:W-:Y:S02]  /*5a10*/  SEL R157, R107, 0xff800000, P0 ;  /* 0xff8000006b9d7807 */ /* 0x000fe40000000000 */
[----:B------:R-:W-:Y:S02]  /*5a20*/  LOP3.LUT P0, RZ, R137, 0x8000, RZ, 0xc0, !PT ;  /* 0x0000800089ff7812 */ /* 0x000fe4000780c0ff */
[----:B------:R-:W-:Y:S02]  /*5a30*/  FMNMX3 R7, R7, R108, R109, !PT ;  /* 0x0000006c07077276 */ /* 0x000fe4000780006d */
[----:B------:R-:W-:Y:S02]  /*5a40*/  SEL R159, R115, 0xff800000, P0 ;  /* 0xff800000739f7807 */ /* 0x000fe40000000000 */
[----:B------:R-:W-:Y:S02]  /*5a50*/  LOP3.LUT P0, RZ, R137, 0x800000, RZ, 0xc0, !PT ;  /* 0x0080000089ff7812 */ /* 0x000fe4000780c0ff */
[----:B------:R-:W-:-:S02]  /*5a60*/  FMNMX3 R7, R7, R116, R117, !PT ;  /* 0x0000007407077276 */ /* 0x000fc40007800075 */
[----:B------:R-:W-:Y:S02]  /*5a70*/  SEL R123, R123, 0xff800000, P0 ;  /* 0xff8000007b7b7807 */ /* 0x000fe40000000000 */
[----:B------:R-:W-:Y:S02]  /*5a80*/  ISETP.GT.AND P0, PT, R137, -0x1, PT ;  /* 0xffffffff8900780c */ /* 0x000fe40003f04270 */
[----:B------:R-:W-:Y:S02]  /*5a90*/  FMNMX3 R7, R7, R124, R125, !PT ;  /* 0x0000007c07077276 */ /* 0x000fe4000780007d */
[----:B------:R-:W-:Y:S02]  /*5aa0*/  SEL R131, R131, 0xff800000, !P0 ;  /* 0xff80000083837807 */ /* 0x000fe40004000000 */
[----:B------:R-:W-:Y:S02]  /*5ab0*/  ISETP.NE.U32.AND P0, PT, R5, 0x1, PT ;  /* 0x000000010500780c */ /* 0x000fe40003f05070 */
[----:B------:R-:W-:-:S02]  /*5ac0*/  LOP3.LUT R5, R135, 0x1, RZ, 0xc0, !PT ;  /* 0x0000000187057812 */ /* 0x000fc400078ec0ff */
[----:B------:R-:W-:Y:S02]  /*5ad0*/  SEL R100, R68, 0xff800000, !P0 ;  /* 0xff80000044647807 */ /* 0x000fe40004000000 */
[----:B------:R-:W-:Y:S02]  /*5ae0*/  LOP3.LUT P0, RZ, R136, 0x80, RZ, 0xc0, !PT ;  /* 0x0000008088ff7812 */ /* 0x000fe4000780c0ff */
[----:B------:R-:W-:Y:S02]  /*5af0*/  FMNMX3 R6, R6, R126, R127, !PT ;  /* 0x0000007e06067276 */ /* 0x000fe4000780007f */
[----:B------:R-:W-:Y:S02]  /*5b00*/  SEL R107, R75, 0xff800000, P0 ;  /* 0xff8000004b6b7807 */ /* 0x000fe40000000000 */
[----:B------:R-:W-:Y:S02]  /*5b10*/  LOP3.LUT P0, RZ, R136, 0x8000, RZ, 0xc0, !PT ;  /* 0x0000800088ff7812 */ /* 0x000fe4000780c0ff */
[----:B------:R-:W-:-:S02]  /*5b20*/  FMNMX3 R7, R7, R100, R101, !PT ;  /* 0x0000006407077276 */ /* 0x000fc40007800065 */
[----:B------:R-:W-:Y:S02]  /*5b30*/  SEL R115, R83, 0xff800000, P0 ;  /* 0xff80000053737807 */ /* 0x000fe40000000000 */
[----:B------:R-:W-:Y:S02]  /*5b40*/  LOP3.LUT P0, RZ, R136, 0x800000, RZ, 0xc0, !PT ;  /* 0x0080000088ff7812 */ /* 0x000fe4000780c0ff */
[----:B------:R-:W-:Y:S02]  /*5b50*/  FMNMX3 R6, R6, R70, R71, !PT ;  /* 0x0000004606067276 */ /* 0x000fe40007800047 */
[----:B------:R-:W-:Y:S02]  /*5b60*/  SEL R91, R91, 0xff800000, P0 ;  /* 0xff8000005b5b7807 */ /* 0x000fe40000000000 */
[----:B------:R-:W-:Y:S02]  /*5b70*/  ISETP.GT.AND P0, PT, R136, -0x1, PT ;  /* 0xffffffff8800780c */ /* 0x000fe40003f04270 */
[----:B------:R-:W-:-:S02]  /*5b80*/  FMNMX3 R7, R7, R76, R77, !PT ;  /* 0x0000004c07077276 */ /* 0x000fc4000780004d */
[----:B------:R-:W-:Y:S02]  /*5b90*/  SEL R99, R99, 0xff800000, !P0 ;  /* 0xff80000063637807 */ /* 0x000fe40004000000 */
[----:B------:R-:W-:Y:S02]  /*5ba0*/  ISETP.NE.U32.AND P0, PT, R5, 0x1, PT ;  /* 0x000000010500780c */ /* 0x000fe40003f05070 */
[----:B------:R-:W-:Y:S02]  /*5bb0*/  LOP3.LUT R5, R134, 0x1, RZ, 0xc0, !PT ;  /* 0x0000000186057812 */ /* 0x000fe400078ec0ff */
[----:B------:R-:W-:Y:S02]  /*5bc0*/  SEL R68, R36, 0xff800000, !P0 ;  /* 0xff80000024447807 */ /* 0x000fe40004000000 */
[----:B------:R-:W-:Y:S02]  /*5bd0*/  LOP3.LUT P0, RZ, R135, 0x80, RZ, 0xc0, !PT ;  /* 0x0000008087ff7812 */ /* 0x000fe4000780c0ff */
[----:B------:R-:W-:-:S02]  /*5be0*/  FMNMX3 R6, R6, R78, R79, !PT ;  /* 0x0000004e06067276 */ /* 0x000fc4000780004f */
        /* <DEDUP_REMOVED lines=11> */
[----:B------:R-:W-:-:S02]  /*5ca0*/  FMNMX R5, R104, R105, !PT ;  /* 0x0000006968057209 */ /* 0x000fc40007800000 */
[----:B------:R-:W-:Y:S02]  /*5cb0*/  SEL R36, R4, 0xff800000, !P0 ;  /* 0xff80000004247807 */ /* 0x000fe40004000000 */
[----:B------:R-:W-:Y:S02]  /*5cc0*/  FMNMX R4, R156, R157, !PT ;  /* 0x0000009d9c047209 */ /* 0x000fe40007800000 */
[----:B------:R-:W-:Y:S02]  /*5cd0*/  FMNMX3 R5, R5, R112, R113, !PT ;  /* 0x0000007005057276 */ /* 0x000fe40007800071 */
[----:B------:R-:W-:Y:S02]  /*5ce0*/  FMNMX3 R4, R4, R158, R159, !PT ;  /* 0x0000009e04047276 */ /* 0x000fe4000780009f */
[----:B------:R-:W-:Y:S02]  /*5cf0*/  FMNMX3 R5, R5, R120, R121, !PT ;  /* 0x0000007805057276 */ /* 0x000fe40007800079 */
[----:B------:R-:W-:-:S02]  /*5d00*/  FMNMX3 R4, R4, R122, R123, !PT ;  /* 0x0000007a04047276 */ /* 0x000fc4000780007b */
[----:B------:R-:W-:Y:S02]  /*5d10*/  FMNMX3 R5, R5, R128, R129, !PT ;  /* 0x0000008005057276 */ /* 0x000fe40007800081 */
[----:B------:R-:W-:Y:S02]  /*5d20*/  FMNMX3 R4, R4, R130, R131, !PT ;  /* 0x0000008204047276 */ /* 0x000fe40007800083 */
        /* <DEDUP_REMOVED lines=19> */
[----:B------:R-:W-:Y:S02]  /*5e60*/  LOP3.LUT P0, RZ, R134, 0x80, RZ, 0xc0, !PT ;  /* 0x0000008086ff7812 */ /* 0x000fe4000780c0ff */
[----:B------:R-:W-:Y:S02]  /*5e70*/  FMNMX3 R5, R5, R148, R149, !PT ;  /* 0x0000009405057276 */ /* 0x000fe40007800095 */
[----:B------:R-:W-:-:S02]  /*5e80*/  FMNMX3 R4, R4, R58, R59, !PT ;  /* 0x0000003a04047276 */ /* 0x000fc4000780003b */
[----:B------:R-:W-:Y:S02]  /*5e90*/  FMNMX3 R7, R7, R152, R153, !PT ;  /* 0x0000009807077276 */ /* 0x000fe40007800099 */
[----:B------:R-:W-:Y:S02]  /*5ea0*/  FMNMX3 R6, R6, R150, R151, !PT ;  /* 0x0000009606067276 */ /* 0x000fe40007800097 */
[----:B------:R-:W-:Y:S02]  /*5eb0*/  SEL R43, R11, 0xff800000, P0 ;  /* 0xff8000000b2b7807 */ /* 0x000fe40000000000 */
        /* <DEDUP_REMOVED lines=12> */
[----:B------:R-:W-:Y:S02]  /*5f80*/  ISETP.GT.AND P0, PT, R134, -0x1, PT ;  /* 0xffffffff8600780c */ /* 0x000fe40003f04270 */
[----:B------:R-:W-:Y:S02]  /*5f90*/  FMNMX3 R5, R5, R62, R63, !PT ;  /* 0x0000003e05057276 */ /* 0x000fe4000780003f */
[----:B------:R-:W-:-:S02]  /*5fa0*/  FMNMX3 R4, R4, R50, R51, !PT ;  /* 0x0000003204047276 */ /* 0x000fc40007800033 */
[----:B------:R-:W-:Y:S02]  /*5fb0*/  FMNMX3 R7, R7, R20, R21, !PT ;  /* 0x0000001407077276 */ /* 0x000fe40007800015 */
[----:B------:R-:W-:Y:S02]  /*5fc0*/  FMNMX3 R6, R6, R22, R23, !PT ;  /* 0x0000001606067276 */ /* 0x000fe40007800017 */
[----:B------:R-:W-:Y:S02]  /*5fd0*/  SEL R29, R29, 0xff800000, P1 ;  /* 0xff8000001d1d7807 */ /* 0x000fe40000800000 */
[----:B------:R-:W-:Y:S02]  /*5fe0*/  SEL R160, R30, 0xff800000, P2 ;  /* 0xff8000001ea07807 */ /* 0x000fe40001000000 */
[----:B------:R-:W-:Y:S02]  /*5ff0*/  SEL R161, R31, 0xff800000, P3 ;  /* 0xff8000001fa17807 */ /* 0x000fe40001800000 */
[----:B------:R-:W-:-:S02]  /*6000*/  SEL R163, R35, 0xff800000, !P0 ;  /* 0xff80000023a37807 */ /* 0x000fc40004000000 */
[----:B------:R-:W-:Y:S02]  /*6010*/  SEL R164, R32, 0xff800000, P4 ;  /* 0xff80000020a47807 */ /* 0x000fe40002000000 */
[----:B------:R-:W-:Y:S02]  /*6020*/  SEL R165, R33, 0xff800000, P5 ;  /* 0xff80000021a57807 */ /* 0x000fe40002800000 */
[----:B------:R-:W-:Y:S02]  /*6030*/  FMNMX3 R7, R7, R28, R29, !PT ;  /* 0x0000001c07077276 */ /* 0x000fe4000780001d */
[----:B------:R-:W-:Y:S02]  /*6040*/  FMNMX3 R6, R6, R160, R161, !PT ;  /* 0x000000a006067276 */ /* 0x000fe400078000a1 */
[----:B------:R-:W-:Y:S02]  /*6050*/  SEL R162, R34, 0xff800000, P6 ;  /* 0xff80000022a27807 */ /* 0x000fe40003000000 */
[----:B------:R-:W-:-:S02]  /*6060*/  FMNMX3 R5, R5, R24, R25, !PT ;  /* 0x0000001805057276 */ /* 0x000fc40007800019 */
[----:B------:R-:W-:Y:S02]  /*6070*/  FMNMX3 R4, R4, R26, R27, !PT ;  /* 0x0000001a04047276 */ /* 0x000fe4000780001b */
[----:B------:R-:W-:Y:S02]  /*6080*/  FMNMX R6, R7, R6, !PT ;  /* 0x0000000607067209 */ /* 0x000fe40007800000 */
[----:B------:R-:W-:Y:S02]  /*6090*/  FMNMX3 R5, R5, R164, R165, !PT ;  /* 0x000000a405057276 */ /* 0x000fe400078000a5 */
[----:B------:R-:W-:-:S04]  /*60a0*/  FMNMX3 R4, R4, R162, R163, !PT ;  /* 0x000000a204047276 */ /* 0x000fc800078000a3 */
[----:B------:R-:W-:-:S04]  /*60b0*/  FMNMX3 R166, R6, R5, R4, !PT ;  /* 0x0000000506a67276 */ /* 0x000fc80007800004 */
[----:B------:R-:W-:-:S04]  /*60c0*/  FSETP.NEU.AND P0, PT, R166, -INF , PT ;  /* 0xff800000a600780b */ /* 0x000fc80003f0d000 */
[----:B------:R-:W-:Y:S02]  /*60d0*/  FSEL R4, R166, RZ, P0 ;  /* 0x000000ffa6047208 */ /* 0x000fe40000000000 */
[----:B------:R-:W-:-:S03]  /*60e0*/  ELECT P0, URZ, PT ;  /* 0x0000000000ff782f */ /* 0x000fc60003800000 */
[----:B--2---:R-:W-:-:S04]  /*60f0*/  FFMA R167, -R4, UR4, RZ ;  /* 0x0000000404a77c23 */ /* 0x004fc800080001ff */
[--C-:B------:R-:W-:Y:S02]  /*6100*/  FFMA2 R34, R104.F32x2.HI_LO, UR4.F32, R167.reuse.F32 ;  /* 0x0000000468227c49 */ /* 0x100fe400092000a7 */
[--C-:B------:R-:W-:Y:S02]  /*6110*/  FFMA2 R104, R108.F32x2.HI_LO, UR4.F32, R167.reuse.F32 ;  /* 0x000000046c687c49 */ /* 0x100fe400092000a7 */
[--C-:B------:R-:W-:Y:S02]  /*6120*/  FFMA2 R108, R110.F32x2.HI_LO, UR4.F32, R167.reuse.F32 ;  /* 0x000000046e6c7c49 */ /* 0x100fe400092000a7 */
[--C-:B------:R-:W-:Y:S01]  /*6130*/  FFMA2 R32, R102.F32x2.HI_LO, UR4.F32, R167.reuse.F32 ;  /* 0x0000000466207c49 */ /* 0x100fe200092000a7 */
[----:B------:R-:W-:Y:S01]  /*6140*/  MUFU.EX2 R34, R34 ;  /* 0x0000002200227308 */ /* 0x000fe20000000800 */
[--C-:B------:R-:W-:Y:S02]  /*6150*/  FFMA2 R110, R112.F32x2.HI_LO, UR4.F32, R167.reuse.F32 ;  /* 0x00000004706e7c49 */ /* 0x100fe400092000a7 */
[--C-:B------:R-:W-:Y:S01]  /*6160*/  FFMA2 R30, R154.F32x2.HI_LO, UR4.F32, R167.reuse.F32 ;  /* 0x000000049a1e7c49 */ /* 0x100fe200092000a7 */
[----:B------:R-:W-:Y:S01]  /*6170*/  LOP3.LUT R154, R139, 0x50, RZ, 0xfc, !PT ;  /* 0x000000508b9a7812 */ /* 0x000fe200078efcff */
[--C-:B------:R-:W-:Y:S01]  /*6180*/  FFMA2 R102, R156.F32x2.HI_LO, UR4.F32, R167.reuse.F32 ;  /* 0x000000049c667c49 */ /* 0x100fe200092000a7 */
[----:B------:R-:W-:Y:S01]  /*6190*/  LOP3.LUT R155, R139, 0x70, RZ, 0xfc, !PT ;  /* 0x000000708b9b7812 */ /* 0x000fe200078efcff */
[--C-:B------:R-:W-:Y:S01]  /*61a0*/  FFMA2 R112, R158.F32x2.HI_LO, UR4.F32, R167.reuse.F32 ;  /* 0x000000049e707c49 */ /* 0x100fe200092000a7 */
[----:B------:R-:W-:Y:S01]  /*61b0*/  MUFU.EX2 R32, R32 ;  /* 0x0000002000207308 */ /* 0x000fe20000000800 */
[----:B------:R-:W-:-:S02]  /*61c0*/  FFMA2 R116, R116.F32x2.HI_LO, UR4.F32, R167.F32 ;  /* 0x0000000474747c49 */ /* 0x000fc400092000a7 */
[--C-:B------:R-:W-:Y:S02]  /*61d0*/  FFMA2 R118, R118.F32x2.HI_LO, UR4.F32, R167.reuse.F32 ;  /* 0x0000000476767c49 */ /* 0x100fe400092000a7 */
[--C-:B------:R-:W-:Y:S02]  /*61e0*/  FFMA2 R120, R120.F32x2.HI_LO, UR4.F32, R167.reuse.F32 ;  /* 0x0000000478787c49 */ /* 0x100fe400092000a7 */
[--C-:B------:R-:W-:Y:S01]  /*61f0*/  FFMA2 R122, R122.F32x2.HI_LO, UR4.F32, R167.reuse.F32 ;  /* 0x000000047a7a7c49 */ /* 0x100fe200092000a7 */
[----:B------:R-:W-:Y:S01]  /*6200*/  MUFU.EX2 R30, R30 ;  /* 0x0000001e001e7308 */ /* 0x000fe20000000800 */
[--C-:B------:R-:W-:Y:S02]  /*6210*/  FFMA2 R124, R124.F32x2.HI_LO, UR4.F32, R167.reuse.F32 ;  /* 0x000000047c7c7c49 */ /* 0x100fe400092000a7 */
[--C-:B------:R-:W-:Y:S02]  /*6220*/  FFMA2 R126, R126.F32x2.HI_LO, UR4.F32, R167.reuse.F32 ;  /* 0x000000047e7e7c49 */ /* 0x100fe400092000a7 */
[----:B------:R-:W-:-:S02]  /*6230*/  FFMA2 R128, R128.F32x2.HI_LO, UR4.F32, R167.F32 ;  /* 0x0000000480807c49 */ /* 0x000fc400092000a7 */
[--C-:B------:R-:W-:Y:S01]  /*6240*/  FFMA2 R130, R130.F32x2.HI_LO, UR4.F32, R167.reuse.F32 ;  /* 0x0000000482827c49 */ /* 0x100fe200092000a7 */
[----:B------:R-:W1:Y:S01]  /*6250*/  MUFU.EX2 R31, R31 ;  /* 0x0000001f001f7308 */ /* 0x000e620000000800 */
[--C-:B------:R-:W-:Y:S02]  /*6260*/  FFMA2 R100, R100.F32x2.HI_LO, UR4.F32, R167.reuse.F32 ;  /* 0x0000000464647c49 */ /* 0x100fe400092000a7 */
[--C-:B------:R-:W-:Y:S02]  /*6270*/  FFMA2 R70, R70.F32x2.HI_LO, UR4.F32, R167.reuse.F32 ;  /* 0x0000000446467c49 */ /* 0x100fe400092000a7 */
[--C-:B------:R-:W-:Y:S02]  /*6280*/  FFMA2 R72, R72.F32x2.HI_LO, UR4.F32, R167.reuse.F32 ;  /* 0x0000000448487c49 */ /* 0x100fe400092000a7 */
[--C-:B------:R-:W-:Y:S01]  /*6290*/  FFMA2 R106, R106.F32x2.HI_LO, UR4.F32, R167.reuse.F32 ;  /* 0x000000046a6a7c49 */ /* 0x100fe200092000a7 */
[----:B------:R-:W2:Y:S01]  /*62a0*/  MUFU.EX2 R33, R33 ;  /* 0x0000002100217308 */ /* 0x000ea20000000800 */
[----:B------:R-:W-:-:S02]  /*62b0*/  FFMA2 R76, R76.F32x2.HI_LO, UR4.F32, R167.F32 ;  /* 0x000000044c4c7c49 */ /* 0x000fc400092000a7 */
[--C-:B------:R-:W-:Y:S02]  /*62c0*/  FFMA2 R78, R78.F32x2.HI_LO, UR4.F32, R167.reuse.F32 ;  /* 0x000000044e4e7c49 */ /* 0x100fe400092000a7 */
[--C-:B------:R-:W-:Y:S02]  /*62d0*/  FFMA2 R80, R80.F32x2.HI_LO, UR4.F32, R167.reuse.F32 ;  /* 0x0000000450507c49 */ /* 0x100fe400092000a7 */
[--C-:B------:R-:W-:Y:S01]  /*62e0*/  FFMA2 R114, R114.F32x2.HI_LO, UR4.F32, R167.reuse.F32 ;  /* 0x0000000472727c49 */ /* 0x100fe200092000a7 */
[----:B------:R-:W3:Y:S01]  /*62f0*/  MUFU.EX2 R35, R35 ;  /* 0x0000002300237308 */ /* 0x000ee20000000800 */
[--C-:B------:R-:W-:Y:S01]  /*6300*/  FFMA2 R84, R84.F32x2.HI_LO, UR4.F32, R167.reuse.F32 ;  /* 0x0000000454547c49 */ /* 0x100fe200092000a7 */
[----:B-1----:R-:W-:Y:S01]  /*6310*/  F2FP.BF16.F32.PACK_AB R4, R31, R30 ;  /* 0x0000001e1f04723e */ /* 0x002fe200000010ff */
[--C-:B------:R-:W-:Y:S02]  /*6320*/  FFMA2 R86, R86.F32x2.HI_LO, UR4.F32, R167.reuse.F32 ;  /* 0x0000000456567c49 */ /* 0x100fe400092000a7 */
[----:B------:R-:W-:-:S02]  /*6330*/  FFMA2 R88, R88.F32x2.HI_LO, UR4.F32, R167.F32 ;  /* 0x0000000458587c49 */ /* 0x000fc400092000a7 */
[--C-:B------:R-:W-:Y:S01]  /*6340*/  FFMA2 R90, R90.F32x2.HI_LO, UR4.F32, R167.reuse.F32 ;  /* 0x000000045a5a7c49 */ /* 0x100fe200092000a7 */
[----:B------:R-:W-:Y:S01]  /*6350*/  MUFU.EX2 R102, R102 ;  /* 0x0000006600667308 */ /* 0x000fe20000000800 */
[--C-:B------:R-:W-:Y:S01]  /*6360*/  FFMA2 R92, R92.F32x2.HI_LO, UR4.F32, R167.reuse.F32 ;  /* 0x000000045c5c7c49 */ /* 0x100fe200092000a7 */
[----:B--2---:R-:W-:Y:S01]  /*6370*/  F2FP.BF16.F32.PACK_AB R5, R33, R32 ;  /* 0x000000202105723e */ /* 0x004fe200000010ff */
[--C-:B------:R-:W-:Y:S02]  /*6380*/  FFMA2 R94, R94.F32x2.HI_LO, UR4.F32, R167.reuse.F32 ;  /* 0x000000045e5e7c49 */ /* 0x100fe400092000a7 */
[--C-:B------:R-:W-:Y:S02]  /*6390*/  FFMA2 R96, R96.F32x2.HI_LO, UR4.F32, R167.reuse.F32 ;  /* 0x0000000460607c49 */ /* 0x100fe400092000a7 */
[--C-:B------:R-:W-:Y:S01]  /*63a0*/  FFMA2 R98, R98.F32x2.HI_LO, UR4.F32, R167.reuse.F32 ;  /* 0x0000000462627c49 */ /* 0x100fe200092000a7 */
[----:B------:R-:W1:Y:S01]  /*63b0*/  MUFU.EX2 R103, R103 ;  /* 0x0000006700677308 */ /* 0x000e620000000800 */
[----:B---3--:R-:W-:Y:S01]  /*63c0*/  F2FP.BF16.F32.PACK_AB R6, R35, R34 ;  /* 0x000000222306723e */ /* 0x008fe200000010ff */
[----:B------:R-:W-:-:S02]  /*63d0*/  FFMA2 R68, R68.F32x2.HI_LO, UR4.F32, R167.F32 ;  /* 0x0000000444447c49 */ /* 0x000fc400092000a7 */
[--C-:B------:R-:W-:Y:S02]  /*63e0*/  FFMA2 R38, R38.F32x2.HI_LO, UR4.F32, R167.reuse.F32 ;  /* 0x0000000426267c49 */ /* 0x100fe400092000a7 */
[--C-:B------:R-:W-:Y:S02]  /*63f0*/  FFMA2 R40, R40.F32x2.HI_LO, UR4.F32, R167.reuse.F32 ;  /* 0x0000000428287c49 */ /* 0x100fe400092000a7 */
[----:B------:R-:W-:Y:S01]  /*6400*/  MUFU.EX2 R104, R104 ;  /* 0x0000006800687308 */ /* 0x000fe20000000800 */
[--C-:B------:R-:W-:Y:S02]  /*6410*/  FFMA2 R74, R74.F32x2.HI_LO, UR4.F32, R167.reuse.F32 ;  /* 0x000000044a4a7c49 */ /* 0x100fe400092000a7 */
[--C-:B------:R-:W-:Y:S02]  /*6420*/  FFMA2 R44, R44.F32x2.HI_LO, UR4.F32, R167.reuse.F32 ;  /* 0x000000042c2c7c49 */ /* 0x100fe400092000a7 */
[--C-:B------:R-:W-:Y:S02]  /*6430*/  FFMA2 R46, R46.F32x2.HI_LO, UR4.F32, R167.reuse.F32 ;  /* 0x000000042e2e7c49 */ /* 0x100fe400092000a7 */
[--C-:B------:R-:W-:Y:S01]  /*6440*/  FFMA2 R48, R48.F32x2.HI_LO, UR4.F32, R167.reuse.F32 ;  /* 0x0000000430307c49 */ /* 0x100fe200092000a7 */
[----:B------:R-:W2:Y:S01]  /*6450*/  MUFU.EX2 R105, R105 ;  /* 0x0000006900697308 */ /* 0x000ea20000000800 */
[----:B-1----:R-:W-:Y:S01]  /*6460*/  F2FP.BF16.F32.PACK_AB R7, R103, R102 ;  /* 0x000000666707723e */ /* 0x002fe200000010ff */
        /* <DEDUP_REMOVED lines=8> */
[----:B------:R-:W1:Y:S01]  /*64f0*/  MUFU.EX2 R109, R109 ;  /* 0x0000006d006d7308 */ /* 0x000e620000000800 */
[----:B--2---:R-:W-:Y:S01]  /*6500*/  F2FP.BF16.F32.PACK_AB R8, R105, R104 ;  /* 0x000000686908723e */ /* 0x004fe200000010ff */
        /* <DEDUP_REMOVED lines=24> */
[----:B------:R-:W-:Y:S01]  /*6690*/  FFMA2 R160, R162.F32x2.HI_LO, UR4.F32, R167.F32 ;  /* 0x00000004a2a07c49 */ /* 0x000fe200092000a7 */
[----:B------:R-:W-:Y:S01]  /*66a0*/  R2UR UR4, R155 ;  /* 0x000000009b0472ca */ /* 0x000fe200000e0000 */
[----:B------:R-:W-:Y:S01]  /*66b0*/  IMAD.MOV.U32 R163, RZ, RZ, 0x1 ;  /* 0x00000001ffa37424 */ /* 0x000fe200078e00ff */
[----:B------:R-:W-:Y:S01]  /*66c0*/  LOP3.LUT R162, R141, 0x1, RZ, 0x3c, !PT ;  /* 0x000000018da27812 */ /* 0x000fe200078e3cff */
[----:B------:R-:W-:Y:S02]  /*66d0*/  FADD2 R30, R30.F32x2.HI_LO, R104.F32x2.HI_LO ;  /* 0x000000681e1e724b */ /* 0x000fe40000000000 */
[----:B------:R-:W-:Y:S01]  /*66e0*/  FADD2 R32, R32.F32x2.HI_LO, R108.F32x2.HI_LO ;  /* 0x0000006c2020724b */ /* 0x000fe20000000000 */
[----:B------:R-:W2:Y:S01]  /*66f0*/  MUFU.EX2 R117, R117 ;  /* 0x0000007500757308 */ /* 0x000ea20000000800 */
[----:B-1----:R-:W-:Y:S01]  /*6700*/  F2FP.BF16.F32.PACK_AB R11, R113, R112 ;  /* 0x00000070710b723e */ /* 0x002fe200000010ff */
[----:B------:R-:W-:-:S02]  /*6710*/  IMAD.U32 R162, R162, -0x80000000, RZ ;  /* 0x80000000a2a27824 */ /* 0x000fc400078e00ff */
[----:B------:R-:W-:Y:S02]  /*6720*/  FADD2 R34, R34.F32x2.HI_LO, R110.F32x2.HI_LO ;  /* 0x0000006e2222724b */ /* 0x000fe40000000000 */
[----:B------:R-:W-:Y:S02]  /*6730*/  FADD2 R102, R102.F32x2.HI_LO, R112.F32x2.HI_LO ;  /* 0x000000706666724b */ /* 0x000fe40000000000 */
[----:B------:R-:W-:Y:S08]  /*6740*/  MUFU.EX2 R118, R118 ;  /* 0x0000007600767308 */ /* 0x000ff00000000800 */
[----:B------:R-:W1:Y:S01]  /*6750*/  MUFU.EX2 R119, R119 ;  /* 0x0000007700777308 */ /* 0x000e620000000800 */
[----:B--2---:R-:W-:Y:S01]  /*6760*/  F2FP.BF16.F32.PACK_AB R12, R117, R116 ;  /* 0x00000074750c723e */ /* 0x004fe200000010ff */
[----:B------:R-:W-:-:S06]  /*6770*/  FADD2 R30, R30.F32x2.HI_LO, R116.F32x2.HI_LO ;  /* 0x000000741e1e724b */ /* 0x000fcc0000000000 */
[----:B------:R-:W-:Y:S08]  /*6780*/  MUFU.EX2 R120, R120 ;  /* 0x0000007800787308 */ /* 0x000ff00000000800 */
[----:B------:R-:W2:Y:S01]  /*6790*/  MUFU.EX2 R121, R121 ;  /* 0x0000007900797308 */ /* 0x000ea20000000800 */
[----:B-1----:R-:W-:Y:S01]  /*67a0*/  F2FP.BF16.F32.PACK_AB R13, R119, R118 ;  /* 0x00000076770d723e */ /* 0x002fe200000010ff */
[----:B------:R-:W-:-:S06]  /*67b0*/  FADD2 R32, R32.F32x2.HI_LO, R118.F32x2.HI_LO ;  /* 0x000000762020724b */ /* 0x000fcc0000000000 */
        /* <DEDUP_REMOVED lines=23> */
[----:B------:R-:W-:-:S03]  /*6930*/  FADD2 R102, R102.F32x2.HI_LO, R130.F32x2.HI_LO ;  /* 0x000000826666724b */ /* 0x000fc60000000000 */
[----:B------:R1:W-:Y:S01]  /*6940*/  STTM.x16 tmem[UR5], R4 ;  /* 0x00000004000079ed */ /* 0x0003e20008240005 */
[----:B------:R-:W-:Y:S02]  /*6950*/  R2UR UR5, R154 ;  /* 0x000000009a0572ca */ /* 0x000fe400000e0000 */
[----:B------:R-:W-:Y:S08]  /*6960*/  MUFU.EX2 R70, R70 ;  /* 0x0000004600467308 */ /* 0x000ff00000000800 */
[----:B------:R-:W3:Y:S01]  /*6970*/  MUFU.EX2 R71, R71 ;  /* 0x0000004700477308 */ /* 0x000ee20000000800 */
[----:B--2---:R-:W-:-:S07]  /*6980*/  FADD2 R30, R30.F32x2.HI_LO, R100.F32x2.HI_LO ;  /* 0x000000641e1e724b */ /* 0x004fce0000000000 */
[----:B------:R-:W-:Y:S08]  /*6990*/  MUFU.EX2 R72, R72 ;  /* 0x0000004800487308 */ /* 0x000ff00000000800 */
[----:B------:R-:W2:Y:S01]  /*69a0*/  MUFU.EX2 R73, R73 ;  /* 0x0000004900497308 */ /* 0x000ea20000000800 */
[----:B---3--:R-:W-:-:S07]  /*69b0*/  FADD2 R32, R32.F32x2.HI_LO, R70.F32x2.HI_LO ;  /* 0x000000462020724b */ /* 0x008fce0000000000 */
[----:B------:R-:W-:Y:S08]  /*69c0*/  MUFU.EX2 R106, R106 ;  /* 0x0000006a006a7308 */ /* 0x000ff00000000800 */
[----:B------:R-:W3:Y:S01]  /*69d0*/  MUFU.EX2 R107, R107 ;  /* 0x0000006b006b7308 */ /* 0x000ee20000000800 */
[----:B--2---:R-:W-:-:S07]  /*69e0*/  FADD2 R34, R34.F32x2.HI_LO, R72.F32x2.HI_LO ;  /* 0x000000482222724b */ /* 0x004fce0000000000 */
[----:B------:R-:W-:Y:S01]  /*69f0*/  MUFU.EX2 R76, R76 ;  /* 0x0000004c004c7308 */ /* 0x000fe20000000800 */
[----:B-1----:R-:W-:Y:S02]  /*6a00*/  F2FP.BF16.F32.PACK_AB R4, R101, R100 ;  /* 0x000000646504723e */ /* 0x002fe400000010ff */
[----:B------:R-:W-:Y:S02]  /*6a10*/  F2FP.BF16.F32.PACK_AB R5, R71, R70 ;  /* 0x000000464705723e */ /* 0x000fe400000010ff */
[----:B------:R-:W-:-:S03]  /*6a20*/  F2FP.BF16.F32.PACK_AB R6, R73, R72 ;  /* 0x000000484906723e */ /* 0x000fc600000010ff */
[----:B------:R-:W1:Y:S01]  /*6a30*/  MUFU.EX2 R77, R77 ;  /* 0x0000004d004d7308 */ /* 0x000e620000000800 */
[----:B---3--:R-:W-:Y:S01]  /*6a40*/  F2FP.BF16.F32.PACK_AB R7, R107, R106 ;  /* 0x0000006a6b07723e */ /* 0x008fe200000010ff */
        /* <DEDUP_REMOVED lines=48> */
[----:B------:R-:W-:-:S03]  /*6d50*/  FADD2 R102, R102.F32x2.HI_LO, R98.F32x2.HI_LO ;  /* 0x000000626666724b */ /* 0x000fc60000000000 */
[----:B------:R2:W-:Y:S01]  /*6d60*/  STTM.x16 tmem[UR5], R4 ;  /* 0x00000004000079ed */ /* 0x0005e20008240005 */
[----:B------:R-:W-:Y:S02]  /*6d70*/  R2UR UR5, R143 ;  /* 0x000000008f0572ca */ /* 0x000fe400000e0000 */
[----:B------:R-:W-:Y:S08]  /*6d80*/  MUFU.EX2 R38, R38 ;  /* 0x0000002600267308 */ /* 0x000ff00000000800 */
[----:B------:R-:W3:Y:S01]  /*6d90*/  MUFU.EX2 R39, R39 ;  /* 0x0000002700277308 */ /* 0x000ee20000000800 */
[----:B-1----:R-:W-:-:S07]  /*6da0*/  FADD2 R30, R30.F32x2.HI_LO, R68.F32x2.HI_LO ;  /* 0x000000441e1e724b */ /* 0x002fce0000000000 */
[----:B------:R-:W-:Y:S08]  /*6db0*/  MUFU.EX2 R40, R40 ;  /* 0x0000002800287308 */ /* 0x000ff00000000800 */
[----:B------:R-:W1:Y:S01]  /*6dc0*/  MUFU.EX2 R41, R41 ;  /* 0x0000002900297308 */ /* 0x000e620000000800 */
[----:B---3--:R-:W-:-:S07]  /*6dd0*/  FADD2 R32, R32.F32x2.HI_LO, R38.F32x2.HI_LO ;  /* 0x000000262020724b */ /* 0x008fce0000000000 */
[----:B------:R-:W-:Y:S08]  /*6de0*/  MUFU.EX2 R74, R74 ;  /* 0x0000004a004a7308 */ /* 0x000ff00000000800 */
[----:B------:R-:W3:Y:S01]  /*6df0*/  MUFU.EX2 R75, R75 ;  /* 0x0000004b004b7308 */ /* 0x000ee20000000800 */
[----:B-1----:R-:W-:-:S07]  /*6e00*/  FADD2 R34, R34.F32x2.HI_LO, R40.F32x2.HI_LO ;  /* 0x000000282222724b */ /* 0x002fce0000000000 */
[----:B------:R-:W-:Y:S01]  /*6e10*/  MUFU.EX2 R44, R44 ;  /* 0x0000002c002c7308 */ /* 0x000fe20000000800 */
[----:B--2---:R-:W-:Y:S02]  /*6e20*/  F2FP.BF16.F32.PACK_AB R4, R69, R68 ;  /* 0x000000444504723e */ /* 0x004fe400000010ff */
        /* <DEDUP_REMOVED lines=54> */
[----:B------:R-:W3:Y:S02]  /*7190*/  FENCE.VIEW.ASYNC.T ;  /* 0x00000000000073c6 */ /* 0x000ee40000000200 */
[----:B---3--:R5:W-:Y:S01]  /*71a0*/  SYNCS.ARRIVE.TRANS64.RED.ART0 RZ, [UR11], R163 ;  /* 0x000000a3ffff79a7 */ /* 0x008be2000850040b */
        /* <DEDUP_REMOVED lines=55> */
[----:B------:R-:W-:-:S04]  /*7520*/  FADD2 R32, R32.F32x2.HI_LO, R156.F32x2.HI_LO ;  /* 0x0000009c2020724b */ /* 0x000fc80000000000 */
[----:B------:R-:W-:Y:S02]  /*7530*/  FADD2 R30, R30.F32x2.HI_LO, R32.F32x2.HI_LO ;  /* 0x000000201e1e724b */ /* 0x000fe40000000000 */
[----:B------:R-:W-:Y:S08]  /*7540*/  MUFU.EX2 R160, R160 ;  /* 0x000000a000a07308 */ /* 0x000ff00000000800 */
[----:B------:R-:W2:Y:S01]  /*7550*/  MUFU.EX2 R161, R161 ;  /* 0x000000a100a17308 */ /* 0x000ea20000000800 */
[----:B-1----:R-:W-:Y:S01]  /*7560*/  F2FP.BF16.F32.PACK_AB R18, R159, R158 ;  /* 0x0000009e9f12723e */ /* 0x002fe200000010ff */
[----:B------:R-:W-:Y:S01]  /*7570*/  FADD2 R34, R34.F32x2.HI_LO, R158.F32x2.HI_LO ;  /* 0x0000009e2222724b */ /* 0x000fe20000000000 */
[----:B--2---:R-:W-:Y:S01]  /*7580*/  F2FP.BF16.F32.PACK_AB R19, R161, R160 ;  /* 0x000000a0a113723e */ /* 0x004fe200000010ff */
[----:B------:R-:W-:-:S03]  /*7590*/  FADD2 R102, R102.F32x2.HI_LO, R160.F32x2.HI_LO ;  /* 0x000000a06666724b */ /* 0x000fc60000000000 */
[----:B------:R5:W-:Y:S01]  /*75a0*/  STTM.x16 tmem[UR4], R4 ;  /* 0x00000004000079ed */ /* 0x000be20008240004 */
[----:B------:R-:W1:Y:S02]  /*75b0*/  FENCE.VIEW.ASYNC.T ;  /* 0x00000000000073c6 */ /* 0x000e640000000200 */
[----:B-1----:R-:W-:Y:S01]  /*75c0*/  NOP ;  /* 0x0000000000007918 */ /* 0x002fe20000000000 */
[----:B------:R5:W-:Y:S01]  /*75d0*/  @P0 SYNCS.ARRIVE.TRANS64.RED.ART0 RZ, [UR10], R163 ;  /* 0x000000a3ffff09a7 */ /* 0x000be2000850040a */
[----:B------:R-:W-:-:S04]  /*75e0*/  FADD2 R34, R34.F32x2.HI_LO, R102.F32x2.HI_LO ;  /* 0x000000662222724b */ /* 0x000fc80000000000 */
[----:B------:R-:W-:Y:S01]  /*75f0*/  FADD2 R30, R30.F32x2.HI_LO, R34.F32x2.HI_LO ;  /* 0x000000221e1e724b */ /* 0x000fe20000000000 */
[----:B------:R-:W1:Y:S02]  /*7600*/  SYNCS.PHASECHK.TRANS64.TRYWAIT P0, [UR7+0x128], R162 ;  /* 0x000128a2ff0075a7 */ /* 0x000e640008001107 */
[----:B-1---5:R-:W-:Y:S05]  /*7610*/  @!P0 BRA `(.L_x_68) ;  /* 0x0000004400388947 */ /* 0x022fea0003800000 */
.L_x_136:
[----:B------:R-:W-:Y:S01]  /*7620*/  FADD R162, R30, R31 ;  /* 0x0000001f1ea27221 */ /* 0x000fe20000000000 */
[----:B------:R-:W-:Y:S01]  /*7630*/  LOP3.LUT R140, R140, 0x1, RZ, 0x3c, !PT ;  /* 0x000000018c8c7812 */ /* 0x000fe200078e3cff */
[----:B------:R-:W-:Y:S06]  /*7640*/  BRA.U !UP0, `(.L_x_69) ;  /* 0x0000001d08e07547 */ /* 0x000fec000b800000 */
[----:B------:R-:W2:Y:S01]  /*7650*/  LDCU UR5, c[0x0][0x600] ;  /* 0x0000c000ff0577ac */ /* 0x000ea20008000800 */
[----:B------:R-:W-:Y:S01]  /*7660*/  UMOV UR8, URZ ;  /* 0x000000ff00087c82 */ /* 0x000fe20008000000 */
.L_x_72:
[----:B------:R-:W-:Y:S02]  /*7670*/  SHF.L.U32 R6, R140, 0x1f, RZ ;  /* 0x0000001f8c067819 */ /* 0x000fe400000006ff */
[----:B------:R-:W-:Y:S02]  /*7680*/  R2UR UR4, R139 ;  /* 0x000000008b0472ca */ /* 0x000fe400000e0000 */
[----:B------:R-:W3:Y:S02]  /*7690*/  SYNCS.PHASECHK.TRANS64.TRYWAIT P0, [UR7+0xf0], R6 ;  /* 0x0000f006ff0075a7 */ /* 0x000ee40008001107 */
[----:B---3--:R-:W-:Y:S11]  /*76a0*/  @!P0 BRA `(.L_x_70) ;  /* 0x0000004400308947 */ /* 0x008ff60003800000 */
.L_x_138:
[----:B------:R-:W3:Y:S01]  /*76b0*/  LDTM.x32 R100, tmem[UR4] ;  /* 0x00000004006479ee */ /* 0x000ee200082c0000 */
[----:B------:R-:W-:Y:S02]  /*76c0*/  R2UR UR4, R138 ;  /* 0x000000008a0472ca */ /* 0x000fe400000e0000 */
[----:B------:R-:W-:-:S11]  /*76d0*/  R2UR UR6, R142 ;  /* 0x000000008e0672ca */ /* 0x000fd600000e0000 */
[----:B------:R-:W4:Y:S01]  /*76e0*/  LDTM.x32 R68, tmem[UR4] ;  /* 0x00000004004479ee */ /* 0x000f2200082c0000 */
[----:B------:R-:W-:Y:S01]  /*76f0*/  R2UR UR4, R143 ;  /* 0x000000008f0472ca */ /* 0x000fe200000e0000 */
[----:B------:R-:W5:Y:S01]  /*7700*/  LDTM.x32 R36, tmem[UR6] ;  /* 0x00000006002479ee */ /* 0x000f6200082c0000 */
[----:B---3--:R-:W-:Y:S02]  /*7710*/  FMNMX3 R146, R166, R100, R101, !PT ;  /* 0x00000064a6927276 */ /* 0x008fe40007800065 */
[----:B------:R-:W-:Y:S02]  /*7720*/  FMNMX R145, R102, R103, !PT ;  /* 0x0000006766917209 */ /* 0x000fe40007800000 */
[----:B------:R-:W-:-:S07]  /*7730*/  FMNMX R144, R104, R105, !PT ;  /* 0x0000006968907209 */ /* 0x000fce0007800000 */
[----:B-1----:R-:W1:Y:S01]  /*7740*/  LDTM.x32 R4, tmem[UR4] ;  /* 0x00000004000479ee */ /* 0x002e6200082c0000 */
[----:B------:R-:W-:Y:S02]  /*7750*/  FMNMX R165, R106, R107, !PT ;  /* 0x0000006b6aa57209 */ /* 0x000fe40007800000 */
        /* <DEDUP_REMOVED lines=12> */
[----:B----4-:R-:W-:Y:S02]  /*7820*/  FMNMX3 R146, R146, R68, R69, !PT ;  /* 0x0000004492927276 */ /* 0x010fe40007800045 */
        /* <DEDUP_REMOVED lines=15> */
[----:B-----5:R-:W-:-:S02]  /*7920*/  FMNMX3 R146, R146, R36, R37, !PT ;  /* 0x0000002492927276 */ /* 0x020fc40007800025 */
        /* <DEDUP_REMOVED lines=15> */
[----:B-1----:R-:W-:Y:S02]  /*7a20*/  FMNMX3 R146, R146, R4, R5, !PT ;  /* 0x0000000492927276 */ /* 0x002fe40007800005 */
        /* <DEDUP_REMOVED lines=15> */
[----:B------:R-:W-:Y:S02]  /*7b20*/  FMNMX R145, R146, R145, !PT ;  /* 0x0000009192917209 */ /* 0x000fe40007800000 */
[----:B------:R-:W-:Y:S02]  /*7b30*/  R2UR UR4, R142 ;  /* 0x000000008e0472ca */ /* 0x000fe400000e0000 */
[----:B------:R-:W-:-:S04]  /*7b40*/  FMNMX3 R165, R145, R144, R165, !PT ;  /* 0x0000009091a57276 */ /* 0x000fc800078000a5 */
[----:B------:R-:W-:-:S04]  /*7b50*/  FSETP.NEU.AND P0, PT, R165, -INF , PT ;  /* 0xff800000a500780b */ /* 0x000fc80003f0d000 */
[----:B------:R-:W-:-:S05]  /*7b60*/  FSEL R164, R165, RZ, P0 ;  /* 0x000000ffa5a47208 */ /* 0x000fca0000000000 */
[----:B------:R-:W-:-:S04]  /*7b70*/  FADD R163, -R164, R166 ;  /* 0x000000a6a4a37221 */ /* 0x000fc80000000100 */
[----:B--2---:R-:W-:-:S05]  /*7b80*/  FMUL R163, R163, UR5 ;  /* 0x00000005a3a37c20 */ /* 0x004fca0008400000 */
[----:B------:R-:W-:Y:S02]  /*7b90*/  FSETP.GE.AND P0, PT, R163, -8, PT ;  /* 0xc1000000a300780b */ /* 0x000fe40003f06000 */
[----:B------:R-:W1:Y:S02]  /*7ba0*/  MUFU.EX2 R163, R163 ;  /* 0x000000a300a37308 */ /* 0x000e640000000800 */
[C---:B------:R-:W-:Y:S02]  /*7bb0*/  FSEL R164, R166.reuse, R164, P0 ;  /* 0x000000a4a6a47208 */ /* 0x040fe40000000000 */
[----:B------:R-:W-:Y:S01]  /*7bc0*/  FSEL R166, R166, R165, P0 ;  /* 0x000000a5a6a67208 */ /* 0x000fe20000000000 */
[----:B------:R-:W-:Y:S02]  /*7bd0*/  IMAD.U32 R165, R141, -0x80000000, RZ ;  /* 0x800000008da57824 */ /* 0x000fe400078e00ff */
[----:B------:R-:W-:-:S04]  /*7be0*/  FFMA R164, -R164, UR5, RZ ;  /* 0x00000005a4a47c23 */ /* 0x000fc800080001ff */
[--C-:B------:R-:W-:Y:S02]  /*7bf0*/  FFMA2 R100, R100.F32x2.HI_LO, UR5.F32, R164.reuse.F32 ;  /* 0x0000000564647c49 */ /* 0x100fe400092000a4 */
[--C-:B------:R-:W-:Y:S02]  /*7c00*/  FFMA2 R102, R102.F32x2.HI_LO, UR5.F32, R164.reuse.F32 ;  /* 0x0000000566667c49 */ /* 0x100fe400092000a4 */
[--C-:B------:R-:W-:Y:S02]  /*7c10*/  FFMA2 R104, R104.F32x2.HI_LO, UR5.F32, R164.reuse.F32 ;  /* 0x0000000568687c49 */ /* 0x100fe400092000a4 */
[--C-:B------:R-:W-:Y:S01]  /*7c20*/  FFMA2 R106, R106.F32x2.HI_LO, UR5.F32, R164.reuse.F32 ;  /* 0x000000056a6a7c49 */ /* 0x100fe200092000a4 */
[----:B------:R-:W-:Y:S01]  /*7c30*/  MUFU.EX2 R100, R100 ;  /* 0x0000006400647308 */ /* 0x000fe20000000800 */
[--C-:B------:R-:W-:Y:S01]  /*7c40*/  FFMA2 R108, R108.F32x2.HI_LO, UR5.F32, R164.reuse.F32 ;  /* 0x000000056c6c7c49 */ /* 0x100fe200092000a4 */
[----:B-1----:R-:W-:Y:S01]  /*7c50*/  FSEL R163, R163, 1, !P0 ;  /* 0x3f800000a3a37808 */ /* 0x002fe20004000000 */
[--C-:B------:R-:W-:Y:S01]  /*7c60*/  FFMA2 R110, R110.F32x2.HI_LO, UR5.F32, R164.reuse.F32 ;  /* 0x000000056e6e7c49 */ /* 0x100fe200092000a4 */
[----:B------:R-:W-:Y:S01]  /*7c70*/  ELECT P0, URZ, PT ;  /* 0x0000000000ff782f */ /* 0x000fe20003800000 */
[----:B------:R-:W-:-:S02]  /*7c80*/  FFMA2 R112, R112.F32x2.HI_LO, UR5.F32, R164.F32 ;  /* 0x0000000570707c49 */ /* 0x000fc400092000a4 */
[--C-:B------:R-:W-:Y:S01]  /*7c90*/  FFMA2 R114, R114.F32x2.HI_LO, UR5.F32, R164.reuse.F32 ;  /* 0x0000000572727c49 */ /* 0x100fe200092000a4 */
[----:B------:R-:W-:Y:S01]  /*7ca0*/  MUFU.EX2 R101, R101 ;  /* 0x0000006500657308 */ /* 0x000fe20000000800 */
[--C-:B------:R-:W-:Y:S02]  /*7cb0*/  FFMA2 R116, R116.F32x2.HI_LO, UR5.F32, R164.reuse.F32 ;  /* 0x0000000574747c49 */ /* 0x100fe400092000a4 */
[--C-:B------:R-:W-:Y:S02]  /*7cc0*/  FFMA2 R118, R118.F32x2.HI_LO, UR5.F32, R164.reuse.F32 ;  /* 0x0000000576767c49 */ /* 0x100fe400092000a4 */
[--C-:B------:R-:W-:Y:S02]  /*7cd0*/  FFMA2 R120, R120.F32x2.HI_LO, UR5.F32, R164.reuse.F32 ;  /* 0x0000000578787c49 */ /* 0x100fe400092000a4 */
        /* <DEDUP_REMOVED lines=11> */
[----:B------:R-:W-:Y:S01]  /*7d90*/  MUFU.EX2 R104, R104 ;  /* 0x0000006800687308 */ /* 0x000fe20000000800 */
[--C-:B------:R-:W-:Y:S02]  /*7da0*/  FFMA2 R62, R12.F32x2.HI_LO, UR5.F32, R164.reuse.F32 ;  /* 0x000000050c3e7c49 */ /* 0x100fe400092000a4 */
[----:B------:R-:W-:Y:S02]  /*7db0*/  IMAD.SHL.U32 R12, R132, 0x4, RZ ;  /* 0x00000004840c7824 */ /* 0x000fe400078e00ff */
[--C-:B------:R-:W-:Y:S02]  /*7dc0*/  FFMA2 R80, R80.F32x2.HI_LO, UR5.F32, R164.reuse.F32 ;  /* 0x0000000550507c49 */ /* 0x100fe400092000a4 */
[--C-:B------:R-:W-:Y:S01]  /*7dd0*/  FFMA2 R148, R56.F32x2.HI_LO, UR5.F32, R164.reuse.F32 ;  /* 0x0000000538947c49 */ /* 0x100fe200092000a4 */
[----:B------:R-:W-:Y:S01]  /*7de0*/  LOP3.LUT R12, R12, 0x1fc, RZ, 0xc0, !PT ;  /* 0x000001fc0c0c7812 */ /* 0x000fe200078ec0ff */
[----:B------:R-:W1:Y:S01]  /*7df0*/  MUFU.EX2 R105, R105 ;  /* 0x0000006900697308 */ /* 0x000e620000000800 */
[--C-:B------:R-:W-:Y:S01]  /*7e00*/  FFMA2 R150, R58.F32x2.HI_LO, UR5.F32, R164.reuse.F32 ;  /* 0x000000053a967c49 */ /* 0x100fe200092000a4 */
[----:B------:R-:W-:Y:S01]  /*7e10*/  FMNMX R80, R80, -127, !PT ;  /* 0xc2fe000050507809 */ /* 0x000fe20007800000 */
[--C-:B------:R-:W-:Y:S01]  /*7e20*/  FFMA2 R152, R60.F32x2.HI_LO, UR5.F32, R164.reuse.F32 ;  /* 0x000000053c987c49 */ /* 0x100fe200092000a4 */
[----:B------:R2:W-:Y:S01]  /*7e30*/  STS [R12+UR7+0x16c], R163 ;  /* 0x00016ca30c007988 */ /* 0x0005e20008000807 */
[--C-:B------:R-:W-:Y:S01]  /*7e40*/  FFMA2 R158, R64.F32x2.HI_LO, UR5.F32, R164.reuse.F32 ;  /* 0x00000005409e7c49 */ /* 0x100fe200092000a4 */
[----:B------:R-:W-:Y:S01]  /*7e50*/  FMNMX R81, R81, -127, !PT ;  /* 0xc2fe000051517809 */ /* 0x000fe20007800000 */
[--C-:B------:R-:W-:Y:S01]  /*7e60*/  FFMA2 R160, R66.F32x2.HI_LO, UR5.F32, R164.reuse.F32 ;  /* 0x0000000542a07c49 */ /* 0x100fe200092000a4 */
[----:B------:R-:W-:Y:S01]  /*7e70*/  MUFU.EX2 R106, R106 ;  /* 0x0000006a006a7308 */ /* 0x000fe20000000800 */
        /* <DEDUP_REMOVED lines=11> */
[--C-:B------:R-:W-:Y:S02]  /*7f30*/  FFMA2 R74, R74.F32x2.HI_LO, UR5.F32, R164.reuse.F32 ;  /* 0x000000054a4a7c49 */ /* 0x100fe400092000a4 */
        /* <DEDUP_REMOVED lines=13> */
[----:B------:R-:W3:Y:S01]  /*8010*/  MUFU.EX2 R111, R111 ;  /* 0x0000006f006f7308 */ /* 0x000ee20000000800 */
        /* <DEDUP_REMOVED lines=10> */
[----:B---3--:R-:W-:Y:S01]  /*80c0*/  F2FP.BF16.F32.PACK_AB R9, R111, R110 ;  /* 0x0000006e6f09723e */ /* 0x008fe200000010ff */
[--C-:B------:R-:W-:Y:S01]  /*80d0*/  FFMA2 R20, R20.F32x2.HI_LO, UR5.F32, R164.reuse.F32 ;  /* 0x0000000514147c49 */ /* 0x100fe200092000a4 */
[----:B------:R-:W-:Y:S01]  /*80e0*/  FMNMX R48, R48, -127, !PT ;  /* 0xc2fe000030307809 */ /* 0x000fe20007800000 */
[--C-:B------:R-:W-:Y:S01]  /*80f0*/  FFMA2 R22, R22.F32x2.HI_LO, UR5.F32, R164.reuse.F32 ;  /* 0x0000000516167c49 */ /* 0x100fe200092000a4 */
[----:B------:R-:W-:Y:S01]  /*8100*/  FMNMX R49, R49, -127, !PT ;  /* 0xc2fe000031317809 */ /* 0x000fe20007800000 */
[----:B------:R-:W-:-:S02]  /*8110*/  FFMA2 R24, R24.F32x2.HI_LO, UR5.F32, R164.F32 ;  /* 0x0000000518187c49 */ /* 0x000fc400092000a4 */
[----:B------:R-:W-:Y:S01]  /*8120*/  MUFU.EX2 R114, R114 ;  /* 0x0000007200727308 */ /* 0x000fe20000000800 */
[--C-:B------:R-:W-:Y:S02]  /*8130*/  FFMA2 R26, R26.F32x2.HI_LO, UR5.F32, R164.reuse.F32 ;  /* 0x000000051a1a7c49 */ /* 0x100fe400092000a4 */
[--C-:B------:R-:W-:Y:S02]  /*8140*/  FFMA2 R28, R28.F32x2.HI_LO, UR5.F32, R164.reuse.F32 ;  /* 0x000000051c1c7c49 */ /* 0x100fe400092000a4 */
[--C-:B------:R-:W-:Y:S02]  /*8150*/  FFMA2 R30, R30.F32x2.HI_LO, UR5.F32, R164.reuse.F32 ;  /* 0x000000051e1e7c49 */ /* 0x100fe400092000a4 */
[--C-:B------:R-:W-:Y:S01]  /*8160*/  FFMA2 R32, R32.F32x2.HI_LO, UR5.F32, R164.reuse.F32 ;  /* 0x0000000520207c49 */ /* 0x100fe200092000a4 */
[----:B------:R-:W3:Y:S01]  /*8170*/  MUFU.EX2 R115, R115 ;  /* 0x0000007300737308 */ /* 0x000ee20000000800 */
[----:B-1----:R-:W-:Y:S01]  /*8180*/  F2FP.BF16.F32.PACK_AB R10, R113, R112 ;  /* 0x00000070710a723e */ /* 0x002fe200000010ff */
[----:B------:R-:W-:-:S06]  /*8190*/  FFMA2 R34, R34.F32x2.HI_LO, UR5.F32, R164.F32 ;  /* 0x0000000522227c49 */ /* 0x000fcc00092000a4 */
[----:B------:R-:W-:Y:S08]  /*81a0*/  MUFU.EX2 R116, R116 ;  /* 0x0000007400747308 */ /* 0x000ff00000000800 */
[----:B------:R-:W2:Y:S01]  /*81b0*/  MUFU.EX2 R117, R117 ;  /* 0x0000007500757308 */ /* 0x000ea20000000800 */
[----:B---3--:R-:W-:-:S07]  /*81c0*/  F2FP.BF16.F32.PACK_AB R11, R115, R114 ;  /* 0x00000072730b723e */ /* 0x008fce00000010ff */
[----:B------:R-:W-:Y:S08]  /*81d0*/  MUFU.EX2 R118, R118 ;  /* 0x0000007600767308 */ /* 0x000ff00000000800 */
[----:B------:R-:W1:Y:S01]  /*81e0*/  MUFU.EX2 R119, R119 ;  /* 0x0000007700777308 */ /* 0x000e620000000800 */
[----:B--2---:R-:W-:-:S07]  /*81f0*/  F2FP.BF16.F32.PACK_AB R12, R117, R116 ;  /* 0x00000074750c723e */ /* 0x004fce00000010ff */
[----:B------:R-:W-:Y:S08]  /*8200*/  MUFU.EX2 R120, R120 ;  /* 0x0000007800787308 */ /* 0x000ff00000000800 */
[----:B------:R-:W2:Y:S01]  /*8210*/  MUFU.EX2 R121, R121 ;  /* 0x0000007900797308 */ /* 0x000ea20000000800 */
[----:B-1----:R-:W-:-:S07]  /*8220*/  F2FP.BF16.F32.PACK_AB R13, R119, R118 ;  /* 0x00000076770d723e */ /* 0x002fce00000010ff */
[----:B------:R-:W-:Y:S08]  /*8230*/  MUFU.EX2 R122, R122 ;  /* 0x0000007a007a7308 */ /* 0x000ff00000000800 */
[----:B------:R-:W1:Y:S01]  /*8240*/  MUFU.EX2 R123, R123 ;  /* 0x0000007b007b7308 */ /* 0x000e620000000800 */
[----:B--2---:R-:W-:-:S07]  /*8250*/  F2FP.BF16.F32.PACK_AB R14, R121, R120 ;  /* 0x00000078790e723e */ /* 0x004fce00000010ff */
[----:B------:R-:W-:Y:S08]  /*8260*/  MUFU.EX2 R68, R146 ;  /* 0x0000009200447308 */ /* 0x000ff00000000800 */
[----:B------:R2:W3:Y:S01]  /*8270*/  MUFU.EX2 R69, R147 ;  /* 0x0000009300457308 */ /* 0x0004e20000000800 */
[----:B-1----:R-:W-:-:S07]  /*8280*/  F2FP.BF16.F32.PACK_AB R15, R123, R122 ;  /* 0x0000007a7b0f723e */ /* 0x002fce00000010ff */
[----:B------:R-:W-:Y:S08]  /*8290*/  MUFU.EX2 R36, R126 ;  /* 0x0000007e00247308 */ /* 0x000ff00000000800 */
[----:B------:R1:W4:Y:S01]  /*82a0*/  MUFU.EX2 R37, R127 ;  /* 0x0000007f00257308 */ /* 0x0003220000000800 */
[--C-:B--2---:R-:W-:Y:S01]  /*82b0*/  FFMA2 R146, R54.F32x2.HI_LO, UR5.F32, R164.reuse.F32 ;  /* 0x0000000536927c49 */ /* 0x104fe200092000a4 */
[----:B---3--:R-:W-:Y:S01]  /*82c0*/  F2FP.BF16.F32.PACK_AB R16, R69, R68 ;  /* 0x000000444510723e */ /* 0x008fe200000010ff */
[----:B------:R-:W-:Y:S01]  /*82d0*/  FFMA2 R54, R4.F32x2.HI_LO, UR5.F32, R164.F32 ;  /* 0x0000000504367c49 */ /* 0x000fe200092000a4 */
[----:B------:R-:W-:-:S02]  /*82e0*/  F2FP.BF16.F32.PACK_AB R4, R101, R100 ;  /* 0x000000646504723e */ /* 0x000fc400000010ff */
[----:B------:R-:W-:Y:S02]  /*82f0*/  F2FP.BF16.F32.PACK_AB R5, R103, R102 ;  /* 0x000000666705723e */ /* 0x000fe400000010ff */
[----:B------:R-:W-:Y:S08]  /*8300*/  MUFU.EX2 R128, R128 ;  /* 0x0000008000807308 */ /* 0x000ff00000000800 */
[----:B------:R-:W2:Y:S01]  /*8310*/  MUFU.EX2 R129, R129 ;  /* 0x0000008100817308 */ /* 0x000ea20000000800 */
[----:B-1----:R-:W-:Y:S01]  /*8320*/  FFMA2 R126, R18.F32x2.HI_LO, UR5.F32, R164.F32 ;  /* 0x00000005127e7c49 */ /* 0x002fe200092000a4 */
[----:B----4-:R-:W-:Y:S01]  /*8330*/  F2FP.BF16.F32.PACK_AB R17, R37, R36 ;  /* 0x000000242511723e */ /* 0x010fe200000010ff */
[----:B------:R-:W-:-:S05]  /*8340*/  IMAD.MOV.U32 R164, RZ, RZ, 0x3d9df09d ;  /* 0x3d9df09dffa47424 */ /* 0x000fca00078e00ff */
[----:B------:R-:W-:Y:S08]  /*8350*/  MUFU.EX2 R130, R130 ;  /* 0x0000008200827308 */ /* 0x000ff00000000800 */
[----:B------:R-:W1:Y:S01]  /*8360*/  MUFU.EX2 R131, R131 ;  /* 0x0000008300837308 */ /* 0x000e620000000800 */
[----:B--2---:R-:W-:-:S07]  /*8370*/  F2FP.BF16.F32.PACK_AB R18, R129, R128 ;  /* 0x000000808112723e */ /* 0x004fce00000010ff */
[----:B------:R-:W-:Y:S08]  /*8380*/  MUFU.EX2 R124, R124 ;  /* 0x0000007c007c7308 */ /* 0x000ff00000000800 */
[----:B------:R-:W2:Y:S01]  /*8390*/  MUFU.EX2 R125, R125 ;  /* 0x0000007d007d7308 */ /* 0x000ea20000000800 */
[----:B-1----:R-:W-:Y:S01]  /*83a0*/  F2FP.BF16.F32.PACK_AB R19, R131, R130 ;  /* 0x000000828313723e */ /* 0x002fe200000010ff */
[----:B------:R1:W-:Y:S06]  /*83b0*/  BAR.ARV R133, 0x40 ;  /* 0x000100850000751d */ /* 0x0003ec0000002000 */
[----:B------:R-:W-:Y:S01]  /*83c0*/  MUFU.EX2 R70, R70 ;  /* 0x0000004600467308 */ /* 0x000fe20000000800 */
[----:B------:R3:W-:Y:S01]  /*83d0*/  STTM.x16 tmem[UR4], R4 ;  /* 0x00000004000079ed */ /* 0x0007e20008240004 */
[----:B------:R-:W-:-:S06]  /*83e0*/  R2UR UR4, R154 ;  /* 0x000000009a0472ca */ /* 0x000fcc00000e0000 */
[----:B------:R-:W4:Y:S08]  /*83f0*/  MUFU.EX2 R71, R71 ;  /* 0x0000004700477308 */ /* 0x000f300000000800 */
[----:B------:R-:W-:Y:S08]  /*8400*/  MUFU.EX2 R72, R72 ;  /* 0x0000004800487308 */ /* 0x000ff00000000800 */
[----:B------:R-:W5:Y:S08]  /*8410*/  MUFU.EX2 R73, R73 ;  /* 0x0000004900497308 */ /* 0x000f700000000800 */
[----:B------:R-:W-:Y:S08]  /*8420*/  MUFU.EX2 R74, R74 ;  /* 0x0000004a004a7308 */ /* 0x000ff00000000800 */
[----:B------:R-:W1:Y:S08]  /*8430*/  MUFU.EX2 R75, R75 ;  /* 0x0000004b004b7308 */ /* 0x000e700000000800 */
[----:B------:R-:W-:Y:S01]  /*8440*/  MUFU.EX2 R76, R76 ;  /* 0x0000004c004c7308 */ /* 0x000fe20000000800 */
[----:B---3--:R-:W-:Y:S01]  /*8450*/  FADD2.RM R4, R80.F32x2.HI_LO, 12582912 ;  /* 0x4b4000005004744b */ /* 0x008fe20000204000 */
[----:B------:R-:W-:-:S06]  /*8460*/  FMNMX R6, R82, -127, !PT ;  /* 0xc2fe000052067809 */ /* 0x000fcc0007800000 */
[----:B------:R-:W-:Y:S01]  /*8470*/  MUFU.EX2 R77, R77 ;  /* 0x0000004d004d7308 */ /* 0x000fe20000000800 */
[----:B------:R-:W-:Y:S01]  /*8480*/  FMNMX R7, R83, -127, !PT ;  /* 0xc2fe000053077809 */ /* 0x000fe20007800000 */
[----:B------:R-:W-:Y:S01]  /*8490*/  FADD2 R82, R4.F32x2.HI_LO, -12582912 ;  /* 0xcb4000000452744b */ /* 0x000fe20000200000 */
[----:B------:R-:W-:Y:S02]  /*84a0*/  FMNMX R10, R96, -127, !PT ;  /* 0xc2fe0000600a7809 */ /* 0x000fe40007800000 */
[----:B------:R-:W-:Y:S01]  /*84b0*/  FMNMX R11, R97, -127, !PT ;  /* 0xc2fe0000610b7809 */ /* 0x000fe20007800000 */
[----:B------:R-:W-:Y:S02]  /*84c0*/  FADD2 R82, R80.F32x2.HI_LO, -R82.F32x2.HI_LO ;  /* 0x800000525052724b */ /* 0x000fe40000000000 */
[----:B------:R-:W-:Y:S01]  /*84d0*/  FADD2.RM R80, R6.F32x2.HI_LO, 12582912 ;  /* 0x4b4000000650744b */ /* 0x000fe20000204000 */
[----:B------:R-:W-:Y:S01]  /*84e0*/  MUFU.EX2 R78, R78 ;  /* 0x0000004e004e7308 */ /* 0x000fe20000000800 */
[----:B------:R-:W-:-:S02]  /*84f0*/  FADD2.RM R96, R10.F32x2.HI_LO, 12582912 ;  /* 0x4b4000000a60744b */ /* 0x000fc40000204000 */
[----:B------:R-:W-:-:S04]  /*8500*/  FADD2 R8, R80.F32x2.HI_LO, -12582912 ;  /* 0xcb4000005008744b */ /* 0x000fc80000200000 */
[----:B------:R-:W-:Y:S01]  /*8510*/  FADD2 R6, R6.F32x2.HI_LO, -R8.F32x2.HI_LO ;  /* 0x800000080606724b */ /* 0x000fe20000000000 */
[----:B------:R-:W-:Y:S01]  /*8520*/  MUFU.EX2 R79, R79 ;  /* 0x0000004f004f7308 */ /* 0x000fe20000000800 */
[----:B------:R-:W-:-:S04]  /*8530*/  FFMA2 R8, R82.F32x2.HI_LO, R164.F32, 0.22756439447402954102 ;  /* 0x3e6906a452087449 */ /* 0x000fc800012000a4 */
[----:B------:R-:W-:-:S03]  /*8540*/  FFMA2 R8, R8.F32x2.HI_LO, R82.F32x2.HI_LO, 0.69514614343643188477 ;  /* 0x3f31f51908087449 */ /* 0x000fc60000200052 */
[----:B------:R-:W-:Y:S01]  /*8550*/  MUFU.EX2 R144, R144 ;  /* 0x0000009000907308 */ /* 0x000fe20000000800 */
[----:B------:R-:W-:Y:S02]  /*8560*/  FFMA2 R82, R8.F32x2.HI_LO, R82.F32x2.HI_LO, 1 ;  /* 0x3f80000008527449 */ /* 0x000fe40000200052 */
[----:B------:R-:W-:Y:S02]  /*8570*/  FFMA2 R8, R6.F32x2.HI_LO, R164.F32, 0.22756439447402954102 ;  /* 0x3e6906a406087449 */ /* 0x000fe400012000a4 */
[----:B------:R-:W-:Y:S01]  /*8580*/  IMAD R82, R4, 0x800000, R82 ;  /* 0x0080000004527824 */ /* 0x000fe200078e0252 */
[----:B--2---:R-:W-:Y:S01]  /*8590*/  F2FP.BF16.F32.PACK_AB R4, R125, R124 ;  /* 0x0000007c7d04723e */ /* 0x004fe200000010ff */
[----:B------:R-:W-:Y:S01]  /*85a0*/  FFMA2 R8, R8.F32x2.HI_LO, R6.F32x2.HI_LO, 0.69514614343643188477 ;  /* 0x3f31f51908087449 */ /* 0x000fe20000200006 */
[----:B------:R-:W2:Y:S01]  /*85b0*/  MUFU.EX2 R145, R145 ;  /* 0x0000009100917308 */ /* 0x000ea20000000800 */
[----:B------:R-:W-:Y:S01]  /*85c0*/  IMAD R83, R5, 0x800000, R83 ;  /* 0x0080000005537824 */ /* 0x000fe200078e0253 */
[----:B----4-:R-:W-:Y:S01]  /*85d0*/  F2FP.BF16.F32.PACK_AB R5, R71, R70 ;  /* 0x000000464705723e */ /* 0x010fe200000010ff */
[----:B------:R-:W-:-:S02]  /*85e0*/  FFMA2 R6, R8.F32x2.HI_LO, R6.F32x2.HI_LO, 1 ;  /* 0x3f80000008067449 */ /* 0x000fc40000200006 */
[----:B------:R-:W-:Y:S02]  /*85f0*/  FADD2 R8, R96.F32x2.HI_LO, -12582912 ;  /* 0xcb4000006008744b */ /* 0x000fe40000200000 */
[----:B------:R-:W-:Y:S01]  /*8600*/  IMAD R80, R80, 0x800000, R6 ;  /* 0x0080000050507824 */ /* 0x000fe200078e0206 */
[----:B------:R-:W-:Y:S01]  /*8610*/  MUFU.EX2 R86, R86 ;  /* 0x0000005600567308 */ /* 0x000fe20000000800 */
[----:B------:R-:W-:Y:S01]  /*8620*/  FADD2 R10, R10.F32x2.HI_LO, -R8.F32x2.HI_LO ;  /* 0x800000080a0a724b */ /* 0x000fe20000000000 */
[----:B------:R-:W-:Y:S01]  /*8630*/  FMNMX R8, R98, -127, !PT ;  /* 0xc2fe000062087809 */ /* 0x000fe20007800000 */
[----:B------:R-:W-:Y:S01]  /*8640*/  IMAD R81, R81, 0x800000, R7 ;  /* 0x0080000051517824 */ /* 0x000fe200078e0207 */
[----:B------:R-:W-:Y:S02]  /*8650*/  FMNMX R9, R99, -127, !PT ;  /* 0xc2fe000063097809 */ /* 0x000fe40007800000 */
[----:B-----5:R-:W-:Y:S02]  /*8660*/  F2FP.BF16.F32.PACK_AB R6, R73, R72 ;  /* 0x000000484906723e */ /* 0x020fe400000010ff */
[----:B------:R-:W3:Y:S01]  /*8670*/  MUFU.EX2 R87, R87 ;  /* 0x0000005700577308 */ /* 0x000ee20000000800 */
[----:B------:R-:W-:Y:S01]  /*8680*/  FADD2.RM R98, R8.F32x2.HI_LO, 12582912 ;  /* 0x4b4000000862744b */ /* 0x000fe20000204000 */
[----:B-1----:R-:W-:-:S03]  /*8690*/  F2FP.BF16.F32.PACK_AB R7, R75, R74 ;  /* 0x0000004a4b07723e */ /* 0x002fc600000010ff */
[----:B------:R-:W-:-:S03]  /*86a0*/  FADD2 R12, R98.F32x2.HI_LO, -12582912 ;  /* 0xcb400000620c744b */ /* 0x000fc60000200000 */
[----:B------:R-:W-:Y:S01]  /*86b0*/  MUFU.EX2 R88, R88 ;  /* 0x0000005800587308 */ /* 0x000fe20000000800 */
[----:B------:R-:W-:Y:S02]  /*86c0*/  FADD2 R8, R8.F32x2.HI_LO, -R12.F32x2.HI_LO ;  /* 0x8000000c0808724b */ /* 0x000fe40000000000 */
[----:B------:R-:W-:-:S04]  /*86d0*/  FFMA2 R12, R10.F32x2.HI_LO, R164.F32, 0.22756439447402954102 ;  /* 0x3e6906a40a0c7449 */ /* 0x000fc800012000a4 */
[-C--:B------:R-:W-:Y:S01]  /*86e0*/  FFMA2 R12, R12.F32x2.HI_LO, R10.reuse.F32x2.HI_LO, 0.69514614343643188477 ;  /* 0x3f31f5190c0c7449 */ /* 0x080fe2000020000a */
[----:B------:R-:W1:Y:S03]  /*86f0*/  MUFU.EX2 R89, R89 ;  /* 0x0000005900597308 */ /* 0x000e660000000800 */
[----:B------:R-:W-:Y:S02]  /*8700*/  FFMA2 R10, R12.F32x2.HI_LO, R10.F32x2.HI_LO, 1 ;  /* 0x3f8000000c0a7449 */ /* 0x000fe4000020000a */
[----:B------:R-:W-:Y:S02]  /*8710*/  FFMA2 R12, R8.F32x2.HI_LO, R164.F32, 0.22756439447402954102 ;  /* 0x3e6906a4080c7449 */ /* 0x000fe400012000a4 */
[----:B------:R-:W-:Y:S01]  /*8720*/  IMAD R96, R96, 0x800000, R10 ;  /* 0x0080000060607824 */ /* 0x000fe200078e020a */
[----:B------:R-:W-:Y:S01]  /*8730*/  MUFU.EX2 R90, R90 ;  /* 0x0000005a005a7308 */ /* 0x000fe20000000800 */
[----:B------:R-:W-:-:S02]  /*8740*/  FFMA2 R12, R12.F32x2.HI_LO, R8.F32x2.HI_LO, 0.69514614343643188477 ;  /* 0x3f31f5190c0c7449 */ /* 0x000fc40000200008 */
[----:B------:R-:W-:Y:S01]  /*8750*/  IMAD R97, R97, 0x800000, R11 ;  /* 0x0080000061617824 */ /* 0x000fe200078e020b */
[----:B------:R-:W-:Y:S01]  /*8760*/  F2FP.BF16.F32.PACK_AB R10, R83, R82 ;  /* 0x00000052530a723e */ /* 0x000fe200000010ff */
[----:B------:R-:W-:Y:S01]  /*8770*/  FFMA2 R8, R12.F32x2.HI_LO, R8.F32x2.HI_LO, 1 ;  /* 0x3f8000000c087449 */ /* 0x000fe20000200008 */
[----:B--2---:R-:W-:Y:S02]  /*8780*/  F2FP.BF16.F32.PACK_AB R12, R145, R144 ;  /* 0x00000090910c723e */ /* 0x004fe400000010ff */
[----:B------:R-:W2:Y:S01]  /*8790*/  MUFU.EX2 R91, R91 ;  /* 0x0000005b005b7308 */ /* 0x000ea20000000800 */
[----:B------:R-:W-:Y:S01]  /*87a0*/  IMAD R98, R98, 0x800000, R8 ;  /* 0x0080000062627824 */ /* 0x000fe200078e0208 */
[----:B------:R-:W-:Y:S01]  /*87b0*/  F2FP.BF16.F32.PACK_AB R8, R77, R76 ;  /* 0x0000004c4d08723e */ /* 0x000fe200000010ff */
[----:B------:R-:W-:Y:S01]  /*87c0*/  IMAD R99, R99, 0x800000, R9 ;  /* 0x0080000063637824 */ /* 0x000fe200078e0209 */
[----:B------:R-:W-:Y:S02]  /*87d0*/  F2FP.BF16.F32.PACK_AB R9, R79, R78 ;  /* 0x0000004e4f09723e */ /* 0x000fe400000010ff */
[----:B---3--:R-:W-:-:S02]  /*87e0*/  F2FP.BF16.F32.PACK_AB R13, R87, R86 ;  /* 0x00000056570d723e */ /* 0x008fc400000010ff */
[----:B------:R-:W-:Y:S01]  /*87f0*/  MUFU.EX2 R92, R92 ;  /* 0x0000005c005c7308 */ /* 0x000fe20000000800 */
[----:B-1----:R-:W-:Y:S02]  /*8800*/  F2FP.BF16.F32.PACK_AB R14, R89, R88 ;  /* 0x00000058590e723e */ /* 0x002fe400000010ff */
[----:B------:R-:W-:Y:S02]  /*8810*/  F2FP.BF16.F32.PACK_AB R11, R81, R80 ;  /* 0x00000050510b723e */ /* 0x000fe400000010ff */
[----:B------:R-:W-:Y:S02]  /*8820*/  F2FP.BF16.F32.PACK_AB R18, R97, R96 ;  /* 0x000000606112723e */ /* 0x000fe400000010ff */
[----:B------:R-:W-:Y:S01]  /*8830*/  F2FP.BF16.F32.PACK_AB R19, R99, R98 ;  /* 0x000000626313723e */ /* 0x000fe200000010ff */
[----:B------:R-:W1:Y:S01]  /*8840*/  MUFU.EX2 R93, R93 ;  /* 0x0000005d005d7308 */ /* 0x000e620000000800 */
[----:B--2---:R-:W-:-:S07]  /*8850*/  F2FP.BF16.F32.PACK_AB R15, R91, R90 ;  /* 0x0000005a5b0f723e */ /* 0x004fce00000010ff */
[----:B------:R-:W-:Y:S08]  /*8860*/  MUFU.EX2 R94, R94 ;  /* 0x0000005e005e7308 */ /* 0x000ff00000000800 */
[----:B------:R-:W2:Y:S01]  /*8870*/  MUFU.EX2 R95, R95 ;  /* 0x0000005f005f7308 */ /* 0x000ea20000000800 */
[----:B-1----:R-:W-:-:S07]  /*8880*/  F2FP.BF16.F32.PACK_AB R16, R93, R92 ;  /* 0x0000005c5d10723e */ /* 0x002fce00000010ff */
[----:B------:R-:W-:Y:S08]  /*8890*/  MUFU.EX2 R84, R84 ;  /* 0x0000005400547308 */ /* 0x000ff00000000800 */
[----:B------:R-:W1:Y:S01]  /*88a0*/  MUFU.EX2 R85, R85 ;  /* 0x0000005500557308 */ /* 0x000e620000000800 */
[----:B--2---:R-:W-:-:S04]  /*88b0*/  F2FP.BF16.F32.PACK_AB R17, R95, R94 ;  /* 0x0000005e5f11723e */ /* 0x004fc800000010ff */
[----:B------:R2:W-:Y:S01]  /*88c0*/  STTM.x16 tmem[UR4], R4 ;  /* 0x00000004000079ed */ /* 0x0005e20008240004 */
[----:B------:R-:W-:Y:S02]  /*88d0*/  R2UR UR4, R143 ;  /* 0x000000008f0472ca */ /* 0x000fe400000e0000 */
[----:B------:R-:W-:Y:S08]  /*88e0*/  MUFU.EX2 R38, R38 ;  /* 0x0000002600267308 */ /* 0x000ff00000000800 */
[----:B------:R-:W3:Y:S08]  /*88f0*/  MUFU.EX2 R39, R39 ;  /* 0x0000002700277308 */ /* 0x000ef00000000800 */
[----:B------:R-:W-:Y:S08]  /*8900*/  MUFU.EX2 R40, R40 ;  /* 0x0000002800287308 */ /* 0x000ff00000000800 */
[----:B------:R-:W4:Y:S08]  /*8910*/  MUFU.EX2 R41, R41 ;  /* 0x0000002900297308 */ /* 0x000f300000000800 */
[----:B------:R-:W-:Y:S08]  /*8920*/  MUFU.EX2 R42, R42 ;  /* 0x0000002a002a7308 */ /* 0x000ff00000000800 */
[----:B------:R-:W5:Y:S08]  /*8930*/  MUFU.EX2 R43, R43 ;  /* 0x0000002b002b7308 */ /* 0x000f700000000800 */
[----:B------:R-:W-:Y:S01]  /*8940*/  MUFU.EX2 R44, R44 ;  /* 0x0000002c002c7308 */ /* 0x000fe20000000800 */
[----:B--2---:R-:W-:Y:S01]  /*8950*/  FADD2.RM R4, R48.F32x2.HI_LO, 12582912 ;  /* 0x4b4000003004744b */ /* 0x004fe20000204000 */
[----:B------:R-:W-:-:S02]  /*8960*/  FMNMX R6, R50, -127, !PT ;  /* 0xc2fe000032067809 */ /* 0x000fc40007800000 */
[----:B------:R-:W-:Y:S01]  /*8970*/  FMNMX R7, R51, -127, !PT ;  /* 0xc2fe000033077809 */ /* 0x000fe20007800000 */
[----:B------:R-:W-:Y:S01]  /*8980*/  FADD2 R50, R4.F32x2.HI_LO, -12582912 ;  /* 0xcb4000000432744b */ /* 0x000fe20000200000 */
[----:B------:R-:W-:Y:S02]  /*8990*/  FMNMX R10, R158, -127, !PT ;  /* 0xc2fe00009e0a7809 */ /* 0x000fe40007800000 */
[----:B------:R-:W-:Y:S01]  /*89a0*/  MUFU.EX2 R45, R45 ;  /* 0x0000002d002d7308 */ /* 0x000fe20000000800 */
[----:B------:R-:W-:Y:S01]  /*89b0*/  FMNMX R11, R159, -127, !PT ;  /* 0xc2fe00009f0b7809 */ /* 0x000fe20007800000 */
[----:B------:R-:W-:Y:S02]  /*89c0*/  FADD2 R50, R48.F32x2.HI_LO, -R50.F32x2.HI_LO ;  /* 0x800000323032724b */ /* 0x000fe40000000000 */
[----:B------:R-:W-:Y:S02]  /*89d0*/  FADD2.RM R48, R6.F32x2.HI_LO, 12582912 ;  /* 0x4b4000000630744b */ /* 0x000fe40000204000 */
[----:B------:R-:W-:-:S02]  /*89e0*/  FADD2.RM R158, R10.F32x2.HI_LO, 12582912 ;  /* 0x4b4000000a9e744b */ /* 0x000fc40000204000 */
[----:B------:R-:W-:Y:S01]  /*89f0*/  FADD2 R8, R48.F32x2.HI_LO, -12582912 ;  /* 0xcb4000003008744b */ /* 0x000fe20000200000 */
[----:B------:R-:W-:Y:S03]  /*8a00*/  MUFU.EX2 R46, R46 ;  /* 0x0000002e002e7308 */ /* 0x000fe60000000800 */
[----:B------:R-:W-:Y:S02]  /*8a10*/  FADD2 R6, R6.F32x2.HI_LO, -R8.F32x2.HI_LO ;  /* 0x800000080606724b */ /* 0x000fe40000000000 */
[----:B------:R-:W-:-:S03]  /*8a20*/  FFMA2 R8, R50.F32x2.HI_LO, R164.F32, 0.22756439447402954102 ;  /* 0x3e6906a432087449 */ /* 0x000fc600012000a4 */
[----:B------:R-:W-:Y:S01]  /*8a30*/  MUFU.EX2 R47, R47 ;  /* 0x0000002f002f7308 */ /* 0x000fe20000000800 */
[----:B------:R-:W-:-:S04]  /*8a40*/  FFMA2 R8, R8.F32x2.HI_LO, R50.F32x2.HI_LO, 0.69514614343643188477 ;  /* 0x3f31f51908087449 */ /* 0x000fc80000200032 */
[----:B------:R-:W-:Y:S02]  /*8a50*/  FFMA2 R50, R8.F32x2.HI_LO, R50.F32x2.HI_LO, 1 ;  /* 0x3f80000008327449 */ /* 0x000fe40000200032 */
[----:B------:R-:W-:Y:S01]  /*8a60*/  FFMA2 R8, R6.F32x2.HI_LO, R164.F32, 0.22756439447402954102 ;  /* 0x3e6906a406087449 */ /* 0x000fe200012000a4 */
[----:B------:R-:W-:Y:S01]  /*8a70*/  MUFU.EX2 R52, R52 ;  /* 0x0000003400347308 */ /* 0x000fe20000000800 */
[----:B------:R-:W-:Y:S01]  /*8a80*/  IMAD R50, R4, 0x800000, R50 ;  /* 0x0080000004327824 */ /* 0x000fe200078e0232 */
[----:B-1----:R-:W-:Y:S01]  /*8a90*/  F2FP.BF16.F32.PACK_AB R4, R85, R84 ;  /* 0x000000545504723e */ /* 0x002fe200000010ff */
[----:B------:R-:W-:Y:S02]  /*8aa0*/  FFMA2 R8, R8.F32x2.HI_LO, R6.F32x2.HI_LO, 0.69514614343643188477 ;  /* 0x3f31f51908087449 */ /* 0x000fe40000200006 */
[----:B------:R-:W-:Y:S01]  /*8ab0*/  IMAD R51, R5, 0x800000, R51 ;  /* 0x0080000005337824 */ /* 0x000fe200078e0233 */
[----:B---3--:R-:W-:Y:S01]  /*8ac0*/  F2FP.BF16.F32.PACK_AB R5, R39, R38 ;  /* 0x000000262705723e */ /* 0x008fe200000010ff */
[----:B------:R-:W-:Y:S01]  /*8ad0*/  FFMA2 R6, R8.F32x2.HI_LO, R6.F32x2.HI_LO, 1 ;  /* 0x3f80000008067449 */ /* 0x000fe20000200006 */
[----:B------:R-:W1:Y:S01]  /*8ae0*/  MUFU.EX2 R53, R53 ;  /* 0x0000003500357308 */ /* 0x000e620000000800 */
[----:B------:R-:W-:-:S02]  /*8af0*/  FADD2 R8, R158.F32x2.HI_LO, -12582912 ;  /* 0xcb4000009e08744b */ /* 0x000fc40000200000 */
[----:B------:R-:W-:Y:S01]  /*8b00*/  IMAD R48, R48, 0x800000, R6 ;  /* 0x0080000030307824 */ /* 0x000fe200078e0206 */
[----:B----4-:R-:W-:Y:S01]  /*8b10*/  F2FP.BF16.F32.PACK_AB R6, R41, R40 ;  /* 0x000000282906723e */ /* 0x010fe200000010ff */
[----:B------:R-:W-:Y:S01]  /*8b20*/  FADD2 R10, R10.F32x2.HI_LO, -R8.F32x2.HI_LO ;  /* 0x800000080a0a724b */ /* 0x000fe20000000000 */
[----:B------:R-:W-:Y:S01]  /*8b30*/  FMNMX R8, R160, -127, !PT ;  /* 0xc2fe0000a0087809 */ /* 0x000fe20007800000 */
[----:B------:R-:W-:Y:S01]  /*8b40*/  IMAD R49, R49, 0x800000, R7 ;  /* 0x0080000031317824 */ /* 0x000fe200078e0207 */
[----:B------:R-:W-:Y:S01]  /*8b50*/  FMNMX R9, R161, -127, !PT ;  /* 0xc2fe0000a1097809 */ /* 0x000fe20007800000 */
[----:B------:R-:W-:Y:S01]  /*8b60*/  MUFU.EX2 R146, R146 ;  /* 0x0000009200927308 */ /* 0x000fe20000000800 */
[----:B-----5:R-:W-:-:S03]  /*8b70*/  F2FP.BF16.F32.PACK_AB R7, R43, R42 ;  /* 0x0000002a2b07723e */ /* 0x020fc600000010ff */
[----:B------:R-:W-:-:S04]  /*8b80*/  FADD2.RM R160, R8.F32x2.HI_LO, 12582912 ;  /* 0x4b40000008a0744b */ /* 0x000fc80000204000 */
[----:B------:R-:W-:Y:S01]  /*8b90*/  FADD2 R12, R160.F32x2.HI_LO, -12582912 ;  /* 0xcb400000a00c744b */ /* 0x000fe20000200000 */
[----:B------:R-:W2:Y:S03]  /*8ba0*/  MUFU.EX2 R147, R147 ;  /* 0x0000009300937308 */ /* 0x000ea60000000800 */
[----:B------:R-:W-:Y:S02]  /*8bb0*/  FADD2 R8, R8.F32x2.HI_LO, -R12.F32x2.HI_LO ;  /* 0x8000000c0808724b */ /* 0x000fe40000000000 */
[----:B------:R-:W-:-:S03]  /*8bc0*/  FFMA2 R12, R10.F32x2.HI_LO, R164.F32, 0.22756439447402954102 ;  /* 0x3e6906a40a0c7449 */ /* 0x000fc600012000a4 */
[----:B------:R-:W-:Y:S01]  /*8bd0*/  MUFU.EX2 R148, R148 ;  /* 0x0000009400947308 */ /* 0x000fe20000000800 */
[----:B------:R-:W-:-:S04]  /*8be0*/  FFMA2 R12, R12.F32x2.HI_LO, R10.F32x2.HI_LO, 0.69514614343643188477 ;  /* 0x3f31f5190c0c7449 */ /* 0x000fc8000020000a */
[----:B------:R-:W-:Y:S02]  /*8bf0*/  FFMA2 R10, R12.F32x2.HI_LO, R10.F32x2.HI_LO, 1 ;  /* 0x3f8000000c0a7449 */ /* 0x000fe4000020000a */
[----:B------:R-:W-:Y:S01]  /*8c00*/  FFMA2 R12, R8.F32x2.HI_LO, R164.F32, 0.22756439447402954102 ;  /* 0x3e6906a4080c7449 */ /* 0x000fe200012000a4 */
[----:B------:R-:W3:Y:S01]  /*8c10*/  MUFU.EX2 R149, R149 ;  /* 0x0000009500957308 */ /* 0x000ee20000000800 */
[----:B------:R-:W-:Y:S01]  /*8c20*/  IMAD R158, R158, 0x800000, R10 ;  /* 0x008000009e9e7824 */ /* 0x000fe200078e020a */
[----:B------:R-:W-:Y:S01]  /*8c30*/  F2FP.BF16.F32.PACK_AB R10, R51, R50 ;  /* 0x00000032330a723e */ /* 0x000fe200000010ff */
[----:B------:R-:W-:Y:S02]  /*8c40*/  FFMA2 R12, R12.F32x2.HI_LO, R8.F32x2.HI_LO, 0.69514614343643188477 ;  /* 0x3f31f5190c0c7449 */ /* 0x000fe40000200008 */
[----:B------:R-:W-:Y:S01]  /*8c50*/  IMAD R159, R159, 0x800000, R11 ;  /* 0x008000009f9f7824 */ /* 0x000fe200078e020b */
[----:B------:R-:W-:Y:S01]  /*8c60*/  F2FP.BF16.F32.PACK_AB R11, R49, R48 ;  /* 0x00000030310b723e */ /* 0x000fe200000010ff */
[----:B------:R-:W-:-:S02]  /*8c70*/  IMAD.MOV.U32 R164, RZ, RZ, 0x1 ;  /* 0x00000001ffa47424 */ /* 0x000fc400078e00ff */
[----:B------:R-:W-:Y:S01]  /*8c80*/  FFMA2 R8, R12.F32x2.HI_LO, R8.F32x2.HI_LO, 1 ;  /* 0x3f8000000c087449 */ /* 0x000fe20000200008 */
[----:B------:R-:W-:Y:S01]  /*8c90*/  MUFU.EX2 R150, R150 ;  /* 0x0000009600967308 */ /* 0x000fe20000000800 */
[----:B-1----:R-:W-:Y:S02]  /*8ca0*/  F2FP.BF16.F32.PACK_AB R12, R53, R52 ;  /* 0x00000034350c723e */ /* 0x002fe400000010ff */
[----:B------:R-:W-:Y:S01]  /*8cb0*/  IMAD R160, R160, 0x800000, R8 ;  /* 0x00800000a0a07824 */ /* 0x000fe200078e0208 */
[----:B------:R-:W-:Y:S01]  /*8cc0*/  F2FP.BF16.F32.PACK_AB R8, R45, R44 ;  /* 0x0000002c2d08723e */ /* 0x000fe200000010ff */
[----:B------:R-:W-:Y:S01]  /*8cd0*/  IMAD R161, R161, 0x800000, R9 ;  /* 0x00800000a1a17824 */ /* 0x000fe200078e0209 */
[----:B------:R-:W-:Y:S02]  /*8ce0*/  F2FP.BF16.F32.PACK_AB R9, R47, R46 ;  /* 0x0000002e2f09723e */ /* 0x000fe400000010ff */
[----:B------:R-:W1:Y:S01]  /*8cf0*/  MUFU.EX2 R151, R151 ;  /* 0x0000009700977308 */ /* 0x000e620000000800 */
[----:B--2---:R-:W-:-:S02]  /*8d00*/  F2FP.BF16.F32.PACK_AB R13, R147, R146 ;  /* 0x00000092930d723e */ /* 0x004fc400000010ff */
[----:B---3--:R-:W-:Y:S02]  /*8d10*/  F2FP.BF16.F32.PACK_AB R14, R149, R148 ;  /* 0x00000094950e723e */ /* 0x008fe400000010ff */
[----:B------:R-:W-:Y:S02]  /*8d20*/  F2FP.BF16.F32.PACK_AB R18, R159, R158 ;  /* 0x0000009e9f12723e */ /* 0x000fe400000010ff */
[----:B------:R-:W-:Y:S01]  /*8d30*/  F2FP.BF16.F32.PACK_AB R19, R161, R160 ;  /* 0x000000a0a113723e */ /* 0x000fe200000010ff */
[----:B------:R-:W-:Y:S08]  /*8d40*/  MUFU.EX2 R152, R152 ;  /* 0x0000009800987308 */ /* 0x000ff00000000800 */
[----:B------:R-:W2:Y:S01]  /*8d50*/  MUFU.EX2 R153, R153 ;  /* 0x0000009900997308 */ /* 0x000ea20000000800 */
[----:B-1----:R-:W-:-:S07]  /*8d60*/  F2FP.BF16.F32.PACK_AB R15, R151, R150 ;  /* 0x00000096970f723e */ /* 0x002fce00000010ff */
[----:B------:R-:W-:Y:S08]  /*8d70*/  MUFU.EX2 R156, R156 ;  /* 0x0000009c009c7308 */ /* 0x000ff00000000800 */
[----:B------:R-:W1:Y:S01]  /*8d80*/  MUFU.EX2 R157, R157 ;  /* 0x0000009d009d7308 */ /* 0x000e620000000800 */
[----:B--2---:R-:W-:-:S07]  /*8d90*/  F2FP.BF16.F32.PACK_AB R16, R153, R152 ;  /* 0x000000989910723e */ /* 0x004fce00000010ff */
[----:B------:R-:W-:Y:S08]  /*8da0*/  MUFU.EX2 R54, R54 ;  /* 0x0000003600367308 */ /* 0x000ff00000000800 */
[----:B------:R-:W2:Y:S01]  /*8db0*/  MUFU.EX2 R55, R55 ;  /* 0x0000003700377308 */ /* 0x000ea20000000800 */
[----:B-1----:R-:W-:-:S04]  /*8dc0*/  F2FP.BF16.F32.PACK_AB R17, R157, R156 ;  /* 0x0000009c9d11723e */ /* 0x002fc800000010ff */
[----:B------:R2:W-:Y:S01]  /*8dd0*/  STTM.x16 tmem[UR4], R4 ;  /* 0x00000004000079ed */ /* 0x0005e20008240004 */
[----:B------:R-:W-:Y:S01]  /*8de0*/  R2UR UR4, R155 ;  /* 0x000000009b0472ca */ /* 0x000fe200000e0000 */
[----:B------:R-:W1:Y:S01]  /*8df0*/  FENCE.VIEW.ASYNC.T ;  /* 0x00000000000073c6 */ /* 0x000e620000000200 */
[----:B------:R-:W-:Y:S01]  /*8e00*/  MUFU.EX2 R56, R56 ;  /* 0x0000003800387308 */ /* 0x000fe20000000800 */
[----:B-1----:R1:W-:Y:S07]  /*8e10*/  SYNCS.ARRIVE.TRANS64.RED.ART0 RZ, [UR11], R164 ;  /* 0x000000a4ffff79a7 */ /* 0x0023ee000850040b */
[----:B------:R-:W3:Y:S08]  /*8e20*/  MUFU.EX2 R57, R57 ;  /* 0x0000003900397308 */ /* 0x000ef00000000800 */
[----:B------:R-:W-:Y:S08]  /*8e30*/  MUFU.EX2 R58, R58 ;  /* 0x0000003a003a7308 */ /* 0x000ff00000000800 */
[----:B------:R-:W4:Y:S08]  /*8e40*/  MUFU.EX2 R59, R59 ;  /* 0x0000003b003b7308 */ /* 0x000f300000000800 */
[----:B------:R-:W-:Y:S08]  /*8e50*/  MUFU.EX2 R60, R60 ;  /* 0x0000003c003c7308 */ /* 0x000ff00000000800 */
[----:B------:R-:W5:Y:S08]  /*8e60*/  MUFU.EX2 R61, R61 ;  /* 0x0000003d003d7308 */ /* 0x000f700000000800 */
[----:B------:R-:W-:Y:S01]  /*8e70*/  MUFU.EX2 R62, R62 ;  /* 0x0000003e003e7308 */ /* 0x000fe20000000800 */
[----:B--2---:R-:W-:-:S02]  /*8e80*/  F2FP.BF16.F32.PACK_AB R4, R55, R54 ;  /* 0x000000363704723e */ /* 0x004fc400000010ff */
[----:B---3--:R-:W-:Y:S02]  /*8e90*/  F2FP.BF16.F32.PACK_AB R5, R57, R56 ;  /* 0x000000383905723e */ /* 0x008fe400000010ff */
[----:B----4-:R-:W-:-:S03]  /*8ea0*/  F2FP.BF16.F32.PACK_AB R6, R59, R58 ;  /* 0x0000003a3b06723e */ /* 0x010fc600000010ff */
[----:B------:R-:W2:Y:S01]  /*8eb0*/  MUFU.EX2 R63, R63 ;  /* 0x0000003f003f7308 */ /* 0x000ea20000000800 */
[----:B-----5:R-:W-:-:S07]  /*8ec0*/  F2FP.BF16.F32.PACK_AB R7, R61, R60 ;  /* 0x0000003c3d07723e */ /* 0x020fce00000010ff */
[----:B------:R-:W-:Y:S08]  /*8ed0*/  MUFU.EX2 R64, R64 ;  /* 0x0000004000407308 */ /* 0x000ff00000000800 */
[----:B------:R-:W3:Y:S01]  /*8ee0*/  MUFU.EX2 R65, R65 ;  /* 0x0000004100417308 */ /* 0x000ee20000000800 */
[----:B--2---:R-:W-:-:S07]  /*8ef0*/  F2FP.BF16.F32.PACK_AB R8, R63, R62 ;  /* 0x0000003e3f08723e */ /* 0x004fce00000010ff */
[----:B------:R-:W-:Y:S08]  /*8f00*/  MUFU.EX2 R66, R66 ;  /* 0x0000004200427308 */ /* 0x000ff00000000800 */
[----:B------:R-:W2:Y:S01]  /*8f10*/  MUFU.EX2 R67, R67 ;  /* 0x0000004300437308 */ /* 0x000ea20000000800 */
[----:B---3--:R-:W-:-:S07]  /*8f20*/  F2FP.BF16.F32.PACK_AB R9, R65, R64 ;  /* 0x000000404109723e */ /* 0x008fce00000010ff */
        /* <DEDUP_REMOVED lines=26> */
[----:B--2---:R-:W-:Y:S02]  /*90d0*/  F2FP.BF16.F32.PACK_AB R18, R33, R32 ;  /* 0x000000202112723e */ /* 0x004fe400000010ff */
[----:B---3--:R-:W-:-:S04]  /*90e0*/  F2FP.BF16.F32.PACK_AB R19, R35, R34 ;  /* 0x000000222313723e */ /* 0x008fc800000010ff */
[----:B------:R1:W-:Y:S01]  /*90f0*/  STTM.x16 tmem[UR4], R4 ;  /* 0x00000004000079ed */ /* 0x0003e20008240004 */
[----:B------:R-:W2:Y:S02]  /*9100*/  FENCE.VIEW.ASYNC.T ;  /* 0x00000000000073c6 */ /* 0x000ea40000000200 */
[----:B--2---:R-:W-:Y:S01]  /*9110*/  NOP ;  /* 0x0000000000007918 */ /* 0x004fe20000000000 */
[----:B------:R1:W-:Y:S01]  /*9120*/  @P0 SYNCS.ARRIVE.TRANS64.RED.ART0 RZ, [UR10], R164 ;  /* 0x000000a4ffff09a7 */ /* 0x0003e2000850040a */
[----:B------:R-:W2:Y:S02]  /*9130*/  SYNCS.PHASECHK.TRANS64.TRYWAIT P0, [UR7+0x128], R165 ;  /* 0x000128a5ff0075a7 */ /* 0x000ea40008001107 */
[----:B-12---:R-:W-:Y:S05]  /*9140*/  @!P0 BRA `(.L_x_71) ;  /* 0x0000002800a48947 */ /* 0x006fea0003800000 */
.L_x_140:
[----:B------:R-:W-:Y:S01]  /*9150*/  MOV R5, UR12 ;  /* 0x0000000c00057c02 */ /* 0x000fe20008000f00 */
[----:B-1----:R-:W-:Y:S01]  /*9160*/  FMUL R4, R163, R162 ;  /* 0x000000a2a3047220 */ /* 0x002fe20000400000 */
[----:B------:R-:W-:Y:S01]  /*9170*/  FADD2 R102, R102.F32x2.HI_LO, R110.F32x2.HI_LO ;  /* 0x0000006e6666724b */ /* 0x000fe20000000000 */
[----:B------:R-:W-:Y:S01]  /*9180*/  UIADD3 UR8, UPT, UPT, UR8, 0x1, URZ ;  /* 0x0000000108087890 */ /* 0x000fe2000fffe0ff */
[----:B------:R-:W-:Y:S01]  /*9190*/  FADD2 R104, R104.F32x2.HI_LO, R112.F32x2.HI_LO ;  /* 0x000000706868724b */ /* 0x000fe20000000000 */
[----:B------:R-:W-:Y:S01]  /*91a0*/  LOP3.LUT R141, R141, 0x1, RZ, 0x3c, !PT ;  /* 0x000000018d8d7812 */ /* 0x000fe200078e3cff */
[----:B------:R-:W-:Y:S01]  /*91b0*/  FADD2 R4, R4.F32x2.HI_LO, R100.F32x2.HI_LO ;  /* 0x000000640404724b */ /* 0x000fe20000000000 */
[----:B------:R-:W-:Y:S01]  /*91c0*/  UISETP.NE.AND UP0, UPT, UR8, UR9, UPT ;  /* 0x000000090800728c */ /* 0x000fe2000bf05270 */
[----:B------:R-:W-:Y:S01]  /*91d0*/  FADD2 R106, R106.F32x2.HI_LO, R114.F32x2.HI_LO ;  /* 0x000000726a6a724b */ /* 0x000fe20000000000 */
[----:B------:R-:W-:Y:S01]  /*91e0*/  LOP3.LUT R140, R140, 0x1, RZ, 0x3c, !PT ;  /* 0x000000018c8c7812 */ /* 0x000fe200078e3cff */
[----:B------:R-:W-:-:S02]  /*91f0*/  FADD2 R4, R4.F32x2.HI_LO, R108.F32x2.HI_LO ;  /* 0x0000006c0404724b */ /* 0x000fc40000000000 */
[----:B------:R-:W-:Y:S02]  /*9200*/  FADD2 R102, R102.F32x2.HI_LO, R118.F32x2.HI_LO ;  /* 0x000000766666724b */ /* 0x000fe40000000000 */
[----:B------:R-:W-:Y:S02]  /*9210*/  FADD2 R104, R104.F32x2.HI_LO, R120.F32x2.HI_LO ;  /* 0x000000786868724b */ /* 0x000fe40000000000 */
[----:B------:R-:W-:Y:S02]  /*9220*/  FADD2 R106, R106.F32x2.HI_LO, R122.F32x2.HI_LO ;  /* 0x0000007a6a6a724b */ /* 0x000fe40000000000 */
[----:B------:R-:W-:Y:S02]  /*9230*/  FADD2 R4, R4.F32x2.HI_LO, R116.F32x2.HI_LO ;  /* 0x000000740404724b */ /* 0x000fe40000000000 */
[----:B------:R-:W-:Y:S02]  /*9240*/  FADD2 R102, R102.F32x2.HI_LO, R36.F32x2.HI_LO ;  /* 0x000000246666724b */ /* 0x000fe40000000000 */
        /* <DEDUP_REMOVED lines=52> */
[----:B------:R-:W-:-:S04]  /*9590*/  FADD2 R4, R4.F32x2.HI_LO, R102.F32x2.HI_LO ;  /* 0x000000660404724b */ /* 0x000fc80000000000 */
[----:B------:R-:W-:-:S04]  /*95a0*/  FADD2 R4, R4.F32x2.HI_LO, R104.F32x2.HI_LO ;  /* 0x000000680404724b */ /* 0x000fc80000000000 */
[----:B------:R-:W-:Y:S01]  /*95b0*/  FADD R162, R4, R5 ;  /* 0x0000000504a27221 */ /* 0x000fe20000000000 */
[----:B------:R-:W-:Y:S06]  /*95c0*/  BRA.U UP0, `(.L_x_72) ;  /* 0xffffffe100287547 */ /* 0x000fec000b83ffff */
.L_x_69:
[----:B------:R-:W2:Y:S01]  /*95d0*/  S2R R5, SR_TID.X ;  /* 0x0000000000057919 */ /* 0x000ea20000002100 */
[----:B------:R-:W3:Y:S01]  /*95e0*/  LDCU UR4, c[0x0][0x624] ;  /* 0x0000c480ff0477ac */ /* 0x000ee20008000800 */
[----:B------:R-:W-:-:S04]  /*95f0*/  UIADD3 UR13, UPT, UPT, UR15, UR13, URZ ;  /* 0x0000000d0f0d7290 */ /* 0x000fc8000fffe0ff */
[----:B---3--:R-:W-:Y:S01]  /*9600*/  UISETP.GE.AND UP0, UPT, UR13, UR4, UPT ;  /* 0x000000040d00728c */ /* 0x008fe2000bf06270 */
[----:B--2---:R-:W-:-:S04]  /*9610*/  SHF.L.U32 R5, R5, 0x2, RZ ;  /* 0x0000000205057819 */ /* 0x004fc800000006ff */
[----:B------:R-:W-:-:S05]  /*9620*/  LOP3.LUT R5, R5, 0x1fc, RZ, 0xc0, !PT ;  /* 0x000001fc05057812 */ /* 0x000fca00078ec0ff */
[----:B------:R3:W-:Y:S04]  /*9630*/  STS [R5+UR14+0x16c], R162 ;  /* 0x00016ca205007988 */ /* 0x0007e8000800080e */
[----:B------:R3:W-:Y:S01]  /*9640*/  STS [R5+UR14+0x36c], R166 ;  /* 0x00036ca605007988 */ /* 0x0007e2000800080e */
[----:B------:R3:W-:Y:S06]  /*9650*/  BAR.ARV R133, 0x40 ;  /* 0x000100850000751d */ /* 0x0007ec0000002000 */
[----:B------:R-:W-:Y:S05]  /*9660*/  BRA.U !UP0, `(.L_x_73) ;  /* 0xffffffb9088c7547 */ /* 0x000fea000b83ffff */
.L_x_65:
[----:B-12---:R-:W1:Y:S01]  /*9670*/  S2R R4, SR_CgaCtaId ;  /* 0x0000000000047919 */ /* 0x006e620000008800 */
[----:B---3--:R-:W-:Y:S01]  /*9680*/  MOV R5, 0x400 ;  /* 0x0000040000057802 */ /* 0x008fe20000000f00 */
[----:B------:R-:W-:-:S03]  /*9690*/  IMAD.U32 R6, R141, -0x80000000, RZ ;  /* 0x800000008d067824 */ /* 0x000fc600078e00ff */
[----:B-1----:R-:W-:-:S04]  /*96a0*/  LEA R5, R4, R5, 0x18 ;  /* 0x0000000504057211 */ /* 0x002fc800078ec0ff */
[----:B------:R-:W1:Y:S02]  /*96b0*/  SYNCS.PHASECHK.TRANS64.TRYWAIT P0, [R5+URZ+0x128], R6 ;  /* 0x00012806050075a7 */ /* 0x000e6400080011ff */
[----:B-1----:R-:W-:Y:S05]  /*96c0*/  @!P0 BRA `(.L_x_74) ;  /* 0x0000002400608947 */ /* 0x002fea0003800000 */
.L_x_142:
[----:B------:R-:W-:Y:S06]  /*96d0*/  BAR.ARV 0x2, 0x120 ;  /* 0x0084800000007b1d */ /* 0x000fec0000002000 */
[----:B------:R-:W-:Y:S05]  /*96e0*/  BRA `(.L_x_75) ;  /* 0x0000000000387947 */ /* 0x000fea0003800000 */
.L_x_63:
[----:B------:R-:W-:-:S13]  /*96f0*/  ISETP.NE.AND P0, PT, R0, 0xc, PT ;  /* 0x0000000c0000780c */ /* 0x000fda0003f05270 */
[----:B------:R-:W-:Y:S05]  /*9700*/  @P0 BRA `(.L_x_76) ;  /* 0x00000000002c0947 */ /* 0x000fea0003800000 */
[----:B---3--:R-:W3:Y:S01]  /*9710*/  S2UR UR6, SR_CgaCtaId ;  /* 0x00000000000679c3 */ /* 0x008ee20000008800 */
        /* <DEDUP_REMOVED lines=8> */
[----:B---3--:R3:W4:Y:S01]  /*97a0*/  SYNCS.EXCH.64 URZ, [UR6+0x160], UR4 ;  /* 0x0001600406ff75b2 */ /* 0x0087220008000100 */
[----:B------:R-:W-:Y:S01]  /*97b0*/  NOP ;  /* 0x0000000000007918 */ /* 0x000fe20000000000 */
.L_x_76:
[----:B------:R-:W-:Y:S01]  /*97c0*/  NOP ;  /* 0x0000000000007918 */ /* 0x000fe20000000000 */
.L_x_75:
[C---:B------:R-:W-:Y:S02]  /*97d0*/  ISETP.NE.AND P0, PT, R0.reuse, 0xc, PT ;  /* 0x0000000c0000780c */ /* 0x040fe40003f05270 */
[----:B-12---:R-:W-:-:S04]  /*97e0*/  LOP3.LUT R4, R0, 0xfffffffc, RZ, 0xc0, !PT ;  /* 0xfffffffc00047812 */ /* 0x006fc800078ec0ff */
[----:B------:R-:W-:-:S07]  /*97f0*/  ISETP.NE.AND P1, PT, R4, 0x8, PT ;  /* 0x000000080400780c */ /* 0x000fce0003f25270 */
[----:B------:R-:W-:Y:S06]  /*9800*/  @P0 BRA `(.L_x_77) ;  /* 0x00000000002c0947 */ /* 0x000fec0003800000 */
[----:B---3--:R-:W1:Y:S01]  /*9810*/  S2UR UR6, SR_CgaCtaId ;  /* 0x00000000000679c3 */ /* 0x008e620000008800 */
[----:B------:R-:W-:Y:S01]  /*9820*/  UMOV UR4, 0x400 ;  /* 0x0000040000047882 */ /* 0x000fe20000000000 */
[----:B----4-:R-:W-:Y:S01]  /*9830*/  UMOV UR5, 0x20 ;  /* 0x0000002000057882 */ /* 0x010fe20000000000 */
        /* <DEDUP_REMOVED lines=8> */
.L_x_77:
[----:B------:R-:W-:Y:S01]  /*98c0*/  NOP ;  /* 0x0000000000007918 */ /* 0x000fe20000000000 */
[----:B------:R-:W-:Y:S05]  /*98d0*/  @P1 BRA `(.L_x_78) ;  /* 0x00000014009c1947 */ /* 0x000fea0003800000 */
[----:B------:R-:W-:-:S08]  /*98e0*/  NOP ;  /* 0x0000000000007918 */ /* 0x000fd00000000000 */
[----:B------:R-:W1:-:S00]  /*98f0*/  USETMAXREG.DEALLOC.CTAPOOL 0x50 ;  /* 0x00000050000079c8 */ /* 0x000e4000080e0500 */
[----:B-1-3--:R-:W1:Y:S01]  /*9900*/  LDCU UR4, c[0x0][0x610] ;  /* 0x0000c200ff0477ac */ /* 0x00ae620008000800 */
[----:B------:R-:W-:-:S05]  /*9910*/  R2UR UR16, R2 ;  /* 0x00000000021072ca */ /* 0x000fca00000e0000 */
[----:B------:R-:W3:Y:S01]  /*9920*/  S2UR UR8, SR_CgaCtaId ;  /* 0x00000000000879c3 */ /* 0x000ee20000008800 */
[----:B------:R-:W5:Y:S01]  /*9930*/  S2R R4, SR_TID.X ;  /* 0x0000000000047919 */ /* 0x000f620000002100 */
[----:B------:R-:W4:Y:S01]  /*9940*/  LDCU.U8 UR12, c[0x0][0x614] ;  /* 0x0000c280ff0c77ac */ /* 0x000f220008000000 */
[----:B------:R-:W-:Y:S01]  /*9950*/  R2UR UR7, R3 ;  /* 0x00000000030772ca */ /* 0x000fe200000e0000 */
[----:B------:R-:W-:Y:S01]  /*9960*/  IMAD.MOV.U32 R3, RZ, RZ, 0x1 ;  /* 0x00000001ff037424 */ /* 0x000fe200078e00ff */
[----:B------:R-:W2:Y:S01]  /*9970*/  LDCU UR10, c[0x0][0x38c] ;  /* 0x00007180ff0a77ac */ /* 0x000ea20008000800 */
[----:B------:R-:W-:Y:S01]  /*9980*/  IMAD.MOV.U32 R60, RZ, RZ, 0x1 ;  /* 0x00000001ff3c7424 */ /* 0x000fe200078e00ff */
[----:B------:R-:W-:Y:S01]  /*9990*/  UMOV UR6, 0x400 ;  /* 0x0000040000067882 */ /* 0x000fe20000000000 */
[----:B------:R-:W2:Y:S01]  /*99a0*/  LDCU UR13, c[0x0][0x61c] ;  /* 0x0000c380ff0d77ac */ /* 0x000ea20008000800 */
[----:B------:R-:W2:Y:S01]  /*99b0*/  LDCU UR15, c[0x0][0x624] ;  /* 0x0000c480ff0f77ac */ /* 0x000ea20008000800 */
[----:B-1--4-:R-:W-:Y:S01]  /*99c0*/  UIMAD.WIDE.U32 UR4, UR16, UR4, URZ ;  /* 0x00000004100472a5 */ /* 0x012fe2000f8e00ff */
[----:B------:R-:W1:Y:S03]  /*99d0*/  LDCU.U8 UR17, c[0x0][0x620] ;  /* 0x0000c400ff1177ac */ /* 0x000e660008000000 */
[----:B------:R-:W-:-:S02]  /*99e0*/  UIADD3 UR4, UPT, UPT, UR16, -UR5, URZ ;  /* 0x8000000510047290 */ /* 0x000fc4000fffe0ff */
[----:B---3--:R-:W-:Y:S02]  /*99f0*/  ULEA UR8, UR8, UR6, 0x18 ;  /* 0x0000000608087291 */ /* 0x008fe4000f8ec0ff */
[----:B------:R-:W-:Y:S01]  /*9a00*/  USHF.R.U32.HI UR4, URZ, UR12, UR4 ;  /* 0x0000000cff047299 */ /* 0x000fe20008011604 */
[----:B------:R-:W3:Y:S01]  /*9a10*/  LDCU.U8 UR12, c[0x0][0x615] ;  /* 0x0000c2a0ff0c77ac */ /* 0x000ee20008000000 */
[C---:B-----5:R-:W-:Y:S01]  /*9a20*/  IMAD.SHL.U32 R6, R4.reuse, 0x40, RZ ;  /* 0x0000004004067824 */ /* 0x060fe200078e00ff */
[----:B------:R-:W-:Y:S01]  /*9a30*/  LOP3.LUT R62, R4, 0x7f, RZ, 0xc0, !PT ;  /* 0x0000007f043e7812 */ /* 0x000fe200078ec0ff */
[----:B--2---:R-:W-:Y:S02]  /*9a40*/  UIADD3 UR6, UPT, UPT, -UR10, URZ, URZ ;  /* 0x000000ff0a067290 */ /* 0x004fe4000fffe1ff */
[----:B------:R-:W-:Y:S01]  /*9a50*/  UIADD3 UR9, UPT, UPT, UR8, 0xf8, URZ ;  /* 0x000000f808097890 */ /* 0x000fe2000fffe0ff */
[----:B------:R-:W-:Y:S01]  /*9a60*/  LOP3.LUT R6, R6, 0x7c0, RZ, 0xc0, !PT ;  /* 0x000007c006067812 */ /* 0x000fe200078ec0ff */
[----:B------:R-:W-:Y:S01]  /*9a70*/  UIADD3 UR11, UPT, UPT, UR10, -0x1, URZ ;  /* 0xffffffff0a0b7890 */ /* 0x000fe2000fffe0ff */
[----:B------:R-:W-:Y:S01]  /*9a80*/  SHF.R.U32.HI R59, RZ, 0x5, R62 ;  /* 0x00000005ff3b7819 */ /* 0x000fe2000001163e */
[----:B------:R-:W-:-:S02]  /*9a90*/  USHF.R.S32.HI UR6, URZ, 0x1f, UR6 ;  /* 0x0000001fff067899 */ /* 0x000fc40008011406 */
[----:B------:R-:W-:Y:S02]  /*9aa0*/  UISETP.GT.AND UP0, UPT, UR10, URZ, UPT ;  /* 0x000000ff0a00728c */ /* 0x000fe4000bf04270 */
[----:B------:R-:W-:Y:S01]  /*9ab0*/  UPRMT UR9, UR7, 0x654, UR9 ;  /* 0x0000065407097896 */ /* 0x000fe20008000009 */
[----:B------:R-:W-:Y:S01]  /*9ac0*/  BAR.SYNC.DEFER_BLOCKING 0x2, 0x120 ;  /* 0x0084800000007b1d */ /* 0x000fe20000010000 */
[----:B------:R-:W-:Y:S01]  /*9ad0*/  UIADD3 UR4, UPT, UPT, UR5, UR4, URZ ;  /* 0x0000000405047290 */ /* 0x000fe2000fffe0ff */
[----:B------:R-:W-:Y:S01]  /*9ae0*/  IMAD R6, R59, 0x800, R6 ;  /* 0x000008003b067824 */ /* 0x000fe200078e0206 */
[----:B------:R-:W-:Y:S02]  /*9af0*/  USHF.R.S32.HI UR7, URZ, 0x1f, UR11 ;  /* 0x0000001fff077899 */ /* 0x000fe4000801140b */
[----:B------:R-:W-:Y:S02]  /*9b00*/  ULEA.HI UR6, UR6, -UR10, URZ, 0x7 ;  /* 0x8000000a06067291 */ /* 0x000fe4000f8f38ff */
[----:B---3--:R-:W-:-:S02]  /*9b10*/  USHF.R.U32.HI UR12, URZ, UR12, UR4 ;  /* 0x0000000cff0c7299 */ /* 0x008fc40008011604 */
[----:B------:R-:W-:Y:S02]  /*9b20*/  ULEA.HI UR7, UR7, UR11, URZ, 0x7 ;  /* 0x0000000b07077291 */ /* 0x000fe4000f8f38ff */
[----:B------:R-:W-:Y:S02]  /*9b30*/  USHF.R.S32.HI UR6, URZ, 0x7, UR6 ;  /* 0x00000007ff067899 */ /* 0x000fe40008011406 */
[----:B------:R-:W-:Y:S02]  /*9b40*/  UIMAD.WIDE.U32 UR4, UR12, UR13, URZ ;  /* 0x0000000d0c0472a5 */ /* 0x000fe4000f8e00ff */
[----:B------:R-:W-:Y:S02]  /*9b50*/  USHF.R.S32.HI UR14, URZ, 0x7, UR7 ;  /* 0x00000007ff0e7899 */ /* 0x000fe40008011407 */
[----:B------:R-:W-:Y:S02]  /*9b60*/  @!UP0 ULOP3.LUT UR14, URZ, UR6, URZ, 0x33, !UPT ;  /* 0x00000006ff0e8292 */ /* 0x000fe4000f8e33ff */
[----:B------:R-:W-:Y:S01]  /*9b70*/  UISETP.GE.AND UP0, UPT, UR16, UR15, UPT ;  /* 0x0000000f1000728c */ /* 0x000fe2000bf06270 */
[----:B------:R-:W-:-:S02]  /*9b80*/  UMOV UR4, UR5 ;  /* 0x0000000500047c82 */ /* 0x000fc40008000000 */
[----:B------:R-:W-:Y:S01]  /*9b90*/  UIADD3 UR5, UPT, UPT, UR12, -UR4, URZ ;  /* 0x800000040c057290 */ /* 0x000fe2000fffe0ff */
[----:B------:R2:W-:Y:S03]  /*9ba0*/  SYNCS.ARRIVE.TRANS64.RED.ART0 RZ, [UR9], R3 ;  /* 0x00000003ffff79a7 */ /* 0x0005e60008500409 */
[----:B-1----:R-:W-:-:S04]  /*9bb0*/  USHF.R.U32.HI UR5, URZ, UR17, UR5 ;  /* 0x00000011ff057299 */ /* 0x002fc80008011605 */
[----:B------:R-:W-:Y:S01]  /*9bc0*/  UIADD3 UR4, UPT, UPT, UR4, UR5, URZ ;  /* 0x0000000504047290 */ /* 0x000fe2000fffe0ff */
[----:B--2---:R-:W-:-:S05]  /*9bd0*/  IMAD.U32 R3, RZ, RZ, UR8 ;  /* 0x00000008ff037e24 */ /* 0x004fca000f8e00ff */
[----:B------:R-:W-:-:S04]  /*9be0*/  IADD3 R6, PT, PT, R3, 0x800, R6 ;  /* 0x0000080003067810 */ /* 0x000fc80007ffe006 */
[----:B------:R-:W-:-:S04]  /*9bf0*/  SHF.R.U32.HI R61, RZ, 0x3, R6 ;  /* 0x00000003ff3d7819 */ /* 0x000fc80000011606 */
[----:B------:R-:W-:Y:S01]  /*9c00*/  LOP3.LUT R61, R6, 0x30, R61, 0x78, !PT ;  /* 0x00000030063d7812 */ /* 0x000fe200078e783d */
[----:B------:R-:W-:Y:S06]  /*9c10*/  BRA.U UP0, `(.L_x_79) ;  /* 0x0000001100b87547 */ /* 0x000fec000b800000 */
[----:B------:R-:W1:Y:S01]  /*9c20*/  LDCU.U8 UR5, c[0x0][0x621] ;  /* 0x0000c420ff0577ac */ /* 0x000e620008000000 */
[----:B------:R-:W-:Y:S01]  /*9c30*/  S2UR UR15, SR_CTAID.X ;  /* 0x00000000000f79c3 */ /* 0x000fe20000002500 */
[----:B------:R-:W-:Y:S01]  /*9c40*/  R2P PR, R4, 0x6 ;  /* 0x0000000604007804 */ /* 0x000fe20000000000 */
[----:B------:R-:W-:Y:S01]  /*9c50*/  IMAD.MOV.U32 R53, RZ, RZ, 0x10 ;  /* 0x00000010ff357424 */ /* 0x000fe200078e00ff */
[----:B------:R-:W2:Y:S01]  /*9c60*/  LDCU UR6, c[0x0][0x618] ;  /* 0x0000c300ff0677ac */ /* 0x000ea20008000800 */
[----:B------:R-:W-:Y:S01]  /*9c70*/  R2UR UR10, R2 ;  /* 0x00000000020a72ca */ /* 0x000fe200000e0000 */
[----:B------:R-:W-:Y:S01]  /*9c80*/  VIADD R56, R61, 0x20 ;  /* 0x000000203d387836 */ /* 0x000fe20000000000 */
[----:B------:R-:W-:Y:S01]  /*9c90*/  LOP3.LUT R54, R0, 0x3, RZ, 0xc0, !PT ;  /* 0x0000000300367812 */ /* 0x000fe200078ec0ff */
[----:B------:R-:W-:Y:S01]  /*9ca0*/  HFMA2 R55, -RZ, RZ, 0, 0 ;  /* 0x00000000ff377431 */ /* 0x000fe200000001ff */
[----:B------:R-:W-:Y:S01]  /*9cb0*/  SEL R53, R53, 0xfffffff0, !P1 ;  /* 0xfffffff035357807 */ /* 0x000fe20004800000 */
[----:B------:R-:W-:Y:S01]  /*9cc0*/  UIADD3 UR7, UPT, UPT, -UR12, URZ, URZ ;  /* 0x000000ff0c077290 */ /* 0x000fe2000fffe1ff */
[----:B------:R-:W-:Y:S01]  /*9cd0*/  IMAD.SHL.U32 R59, R59, 0x200000, RZ ;  /* 0x002000003b3b7824 */ /* 0x000fe200078e00ff */
[----:B------:R-:W-:Y:S01]  /*9ce0*/  LEA R58, R62, UR8, 0x2 ;  /* 0x000000083e3a7c11 */ /* 0x000fe2000f8e10ff */
[----:B------:R-:W-:Y:S01]  /*9cf0*/  IMAD.MOV.U32 R60, RZ, RZ, 0x1 ;  /* 0x00000001ff3c7424 */ /* 0x000fe200078e00ff */
[----:B------:R-:W-:Y:S01]  /*9d00*/  IADD3 R54, PT, PT, R54, 0x3, RZ ;  /* 0x0000000336367810 */ /* 0x000fe20007ffe0ff */
[----:B------:R-:W-:Y:S01]  /*9d10*/  @P2 VIADD R56, R61, 0xffffffe0 ;  /* 0xffffffe03d382836 */ /* 0x000fe20000000000 */
[----:B------:R-:W3:Y:S02]  /*9d20*/  S2UR UR17, SR_CgaSize ;  /* 0x00000000001179c3 */ /* 0x000ee40000008a00 */
[----:B---3--:R-:W-:-:S12]  /*9d30*/  UIMAD UR17, UR17, -0xa0, URZ ;  /* 0xffffff60111178a4 */ /* 0x008fd8000f8e02ff */
[----:B------:R-:W3:Y:S01]  /*9d40*/  LDCU UR17, c[0x0][UR17+0x2c0] ;  /* 0x00005800111177ac */ /* 0x000ee20008000800 */
[----:B------:R-:W-:Y:S01]  /*9d50*/  IMAD.IADD R57, R61, 0x1, R53 ;  /* 0x000000013d397824 */ /* 0x000fe200078e0235 */
[----:B-1----:R-:W-:Y:S01]  /*9d60*/  USHF.R.U32.HI UR11, URZ, UR5, UR4 ;  /* 0x00000005ff0b7299 */ /* 0x002fe20008011604 */
[----:B------:R-:W-:Y:S01]  /*9d70*/  IADD3 R53, PT, PT, R53, R56, RZ ;  /* 0x0000003835357210 */ /* 0x000fe20007ffe0ff */
[----:B------:R-:W1:Y:S01]  /*9d80*/  LDCU UR5, c[0x0][0x60c] ;  /* 0x0000c180ff0577ac */ /* 0x000e620008000800 */
[----:B------:R-:W-:Y:S02]  /*9d90*/  USHF.L.U32 UR15, UR15, 0x7, URZ ;  /* 0x000000070f0f7899 */ /* 0x000fe400080006ff */
[----:B------:R-:W-:Y:S02]  /*9da0*/  UIADD3 UR4, UPT, UPT, -UR11, URZ, URZ ;  /* 0x000000ff0b047290 */ /* 0x000fe4000fffe1ff */
[----:B------:R-:W-:Y:S01]  /*9db0*/  UIADD3 UR16, UPT, UPT, -UR14, URZ, URZ ;  /* 0x000000ff0e107290 */ /* 0x000fe2000fffe1ff */
[----:B------:R-:W4:Y:S01]  /*9dc0*/  LDCU.64 UR18, c[0x0][0x358] ;  /* 0x00006b00ff1277ac */ /* 0x000f220008000a00 */
[----:B------:R-:W-:-:S02]  /*9dd0*/  ULOP3.LUT UR15, UR15, 0x80, URZ, 0xc0, !UPT ;  /* 0x000000800f0f7892 */ /* 0x000fc4000f8ec0ff */
[----:B--2---:R-:W-:Y:S02]  /*9de0*/  UIMAD UR12, UR6, UR4, UR12 ;  /* 0x00000004060c72a4 */ /* 0x004fe4000f8e020c */
[----:B-1-3--:R-:W-:-:S12]  /*9df0*/  UIMAD UR7, UR5, UR7, UR10 ;  /* 0x00000007050772a4 */ /* 0x00afd8000f8e020a */
.L_x_87:
[----:B------:R1:W-:Y:S01]  /*9e00*/  BAR.SYNC.DEFER_BLOCKING R54, 0x40 ;  /* 0x000100360000751d */ /* 0x0003e20000010000 */
[----:B------:R-:W-:Y:S01]  /*9e10*/  MOV R52, 0x1 ;  /* 0x0000000100347802 */ /* 0x000fe20000000f00 */
[----:B------:R-:W-:-:S04]  /*9e20*/  UISETP.GE.AND UP0, UPT, UR14, 0x1, UPT ;  /* 0x000000010e00788c */ /* 0x000fc8000bf06270 */
[----:B------:R1:W-:Y:S05]  /*9e30*/  SYNCS.ARRIVE.TRANS64.ART0 RZ, [UR8+0x128], R52 ;  /* 0x00012834ffff79a7 */ /* 0x0003ea0008500008 */
[----:B------:R-:W-:Y:S05]  /*9e40*/  BRA.U !UP0, `(.L_x_80) ;  /* 0x00000005082c7547 */ /* 0x000fea000b800000 */
[----:B------:R-:W-:Y:S01]  /*9e50*/  UMOV UR6, UR16 ;  /* 0x0000001000067c82 */ /* 0x000fe20008000000 */
.L_x_82:
[----:B--2---:R2:W-:Y:S06]  /*9e60*/  BAR.SYNC.DEFER_BLOCKING R54, 0x40 ;  /* 0x000100360000751d */ /* 0x0045ec0000010000 */
[----:B---3--:R-:W3:Y:S02]  /*9e70*/  LDS R36, [R58+0x16c] ;  /* 0x00016c003a247984 */ /* 0x008ee40000000800 */
[----:B---3--:R-:W-:-:S13]  /*9e80*/  FSETP.GEU.AND P0, PT, R36, 1, PT ;  /* 0x3f8000002400780b */ /* 0x008fda0003f0e000 */
[----:B------:R-:W-:-:S04]  /*9e90*/  VOTE.ANY R4, PT, !P0 ;  /* 0x0000000000047806 */ /* 0x000fc800040e0100 */
[----:B------:R-:W-:-:S13]  /*9ea0*/  ISETP.NE.AND P0, PT, R4, RZ, PT ;  /* 0x000000ff0400720c */ /* 0x000fda0003f05270 */
[----:B--2---:R-:W-:Y:S05]  /*9eb0*/  @!P0 BRA `(.L_x_81) ;  /* 0x0000000000fc8947 */ /* 0x004fea0003800000 */
[C---:B------:R-:W-:Y:S02]  /*9ec0*/  R2UR UR4, R59.reuse ;  /* 0x000000003b0472ca */ /* 0x040fe400000e0000 */
[----:B------:R-:W-:-:S11]  /*9ed0*/  R2UR UR5, R59 ;  /* 0x000000003b0572ca */ /* 0x000fd600000e0000 */
[----:B------:R-:W2:Y:S02]  /*9ee0*/  LDTM.x16 R20, tmem[UR4+0x100] ;  /* 0x00010004001479ee */ /* 0x000ea40008240000 */
[-C--:B--2---:R-:W-:Y:S02]  /*9ef0*/  FMUL2 R20, R20.F32x2.HI_LO, R36.reuse.F32 ;  /* 0x000000241414724a */ /* 0x084fe40001000000 */
[-C--:B------:R-:W-:Y:S02]  /*9f00*/  FMUL2 R22, R22.F32x2.HI_LO, R36.reuse.F32 ;  /* 0x000000241616724a */ /* 0x080fe40001000000 */
[-C--:B------:R-:W-:Y:S02]  /*9f10*/  FMUL2 R24, R24.F32x2.HI_LO, R36.reuse.F32 ;  /* 0x000000241818724a */ /* 0x080fe40001000000 */
[-C--:B------:R-:W-:Y:S02]  /*9f20*/  FMUL2 R26, R26.F32x2.HI_LO, R36.reuse.F32 ;  /* 0x000000241a1a724a */ /* 0x080fe40001000000 */
[----:B------:R-:W-:-:S02]  /*9f30*/  FMUL2 R28, R28.F32x2.HI_LO, R36.F32 ;  /* 0x000000241c1c724a */ /* 0x000fc40001000000 */
[-C--:B------:R-:W-:Y:S02]  /*9f40*/  FMUL2 R30, R30.F32x2.HI_LO, R36.reuse.F32 ;  /* 0x000000241e1e724a */ /* 0x080fe40001000000 */
[-C--:B------:R-:W-:Y:S02]  /*9f50*/  FMUL2 R32, R32.F32x2.HI_LO, R36.reuse.F32 ;  /* 0x000000242020724a */ /* 0x080fe40001000000 */
[----:B------:R-:W-:-:S04]  /*9f60*/  FMUL2 R34, R34.F32x2.HI_LO, R36.F32 ;  /* 0x000000242222724a */ /* 0x000fc80001000000 */
[----:B------:R-:W-:Y:S01]  /*9f70*/  STTM.x16 tmem[UR5+0x100], R20 ;  /* 0x00010014000079ed */ /* 0x000fe20008240005 */
        /* <DEDUP_REMOVED lines=49> */
[----:B------:R2:W-:Y:S01]  /*a290*/  STTM.x16 tmem[UR4+0x150], R4 ;  /* 0x00015004000079ed */ /* 0x0005e20008240004 */
[----:B------:R-:W3:Y:S02]  /*a2a0*/  FENCE.VIEW.ASYNC.T ;  /* 0x00000000000073c6 */ /* 0x000ee40000000200 */
.L_x_81:
[----:B---3--:R3:W-:Y:S01]  /*a2b0*/  SYNCS.ARRIVE.TRANS64.RED.ART0 RZ, [UR9], R52 ;  /* 0x00000034ffff79a7 */ /* 0x0087e20008500409 */
[----:B------:R-:W-:-:S04]  /*a2c0*/  UIADD3 UR6, UPT, UPT, UR6, 0x1, URZ ;  /* 0x0000000106067890 */ /* 0x000fc8000fffe0ff */
[----:B------:R-:W-:Y:S01]  /*a2d0*/  UISETP.NE.AND UP0, UPT, UR6, URZ, UPT ;  /* 0x000000ff0600728c */ /* 0x000fe2000bf05270 */
[----:B------:R3:W-:Y:S08]  /*a2e0*/  SYNCS.ARRIVE.TRANS64.ART0 RZ, [UR8+0x128], R52 ;  /* 0x00012834ffff79a7 */ /* 0x0007f00008500008 */
[----:B------:R-:W-:Y:S05]  /*a2f0*/  BRA.U UP0, `(.L_x_82) ;  /* 0xfffffff900d87547 */ /* 0x000fea000b83ffff */
.L_x_80:
[----:B------:R5:W-:Y:S01]  /*a300*/  BAR.SYNC.DEFER_BLOCKING R54, 0x40 ;  /* 0x000100360000751d */ /* 0x000be20000010000 */
[----:B--2---:R-:W-:Y:S02]  /*a310*/  SHF.L.U32 R6, R55, 0x1f, RZ ;  /* 0x0000001f37067819 */ /* 0x004fe400000006ff */
[----:B------:R-:W-:-:S03]  /*a320*/  SHF.L.U32 R4, R60, 0x1f, RZ ;  /* 0x0000001f3c047819 */ /* 0x000fc600000006ff */
[----:B------:R5:W2:Y:S04]  /*a330*/  LDS R64, [R58+0x16c] ;  /* 0x00016c003a407984 */ /* 0x000aa80000000800 */
[----:B------:R5:W1:Y:S01]  /*a340*/  LDS R63, [R58+0x36c] ;  /* 0x00036c003a3f7984 */ /* 0x000a620000000800 */
[----:B------:R5:W-:Y:S01]  /*a350*/  SYNCS.ARRIVE.TRANS64.ART0 RZ, [UR8+0x128], R52 ;  /* 0x00012834ffff79a7 */ /* 0x000be20008500008 */
[----:B------:R-:W3:Y:S02]  /*a360*/  SYNCS.PHASECHK.TRANS64.TRYWAIT P0, [UR8+0x110], R6 ;  /* 0x00011006ff0075a7 */ /* 0x000ee40008001108 */
[----:B-123-5:R-:W-:Y:S05]  /*a370*/  @!P0 BRA `(.L_x_83) ;  /* 0x00000018004c8947 */ /* 0x02efea0003800000 */
.L_x_144:
[----:B------:R-:W2:Y:S02]  /*a380*/  SYNCS.PHASECHK.TRANS64.TRYWAIT P0, [UR8+0x138], R4 ;  /* 0x00013804ff0075a7 */ /* 0x000ea40008001108 */
[----:B--2---:R-:W-:Y:S05]  /*a390*/  @!P0 BRA `(.L_x_84) ;  /* 0x00000018005c8947 */ /* 0x004fea0003800000 */
.L_x_146:
[----:B------:R-:W-:Y:S01]  /*a3a0*/  R2UR UR4, R59 ;  /* 0x000000003b0472ca */ /* 0x000fe200000e0000 */
[----:B------:R-:W3:Y:S01]  /*a3b0*/  LDCU UR5, c[0x0][0x380] ;  /* 0x00007000ff0577ac */ /* 0x000ee20008000800 */
[----:B------:R-:W-:Y:S01]  /*a3c0*/  FSETP.NE.AND P1, PT, R64, RZ, PT ;  /* 0x000000ff4000720b */ /* 0x000fe20003f25000 */
[----:B------:R-:W-:Y:S01]  /*a3d0*/  BSSY.RECONVERGENT B0, `(.L_x_85) ;  /* 0x0000096000007945 */ /* 0x000fe20003800200 */
[----:B------:R-:W-:Y:S02]  /*a3e0*/  LOP3.LUT R60, R60, 0x1, RZ, 0x3c, !PT ;  /* 0x000000013c3c7812 */ /* 0x000fe400078e3cff */
[----:B------:R-:W-:-:S06]  /*a3f0*/  FSEL R65, R64, 1, P1 ;  /* 0x3f80000040417808 */ /* 0x000fcc0000800000 */
[----:B------:R-:W5:Y:S01]  /*a400*/  MUFU.RCP R65, R65 ;  /* 0x0000004100417308 */ /* 0x000f620000001000 */
[----:B-12---:R-:W5:Y:S07]  /*a410*/  LDTM.x16 R4, tmem[UR4+0x100] ;  /* 0x00010004000479ee */ /* 0x006f6e0008240000 */
[----:B------:R-:W1:Y:S01]  /*a420*/  @P1 MUFU.LG2 R64, R64 ;  /* 0x0000004000401308 */ /* 0x000e620000000c00 */
[-C--:B-----5:R-:W-:Y:S02]  /*a430*/  FMUL2 R10, R10.F32x2.HI_LO, R65.reuse.F32 ;  /* 0x000000410a0a724a */ /* 0x0a0fe40001000000 */
[----:B------:R-:W-:-:S02]  /*a440*/  FMUL2 R8, R8.F32x2.HI_LO, R65.F32 ;  /* 0x000000410808724a */ /* 0x000fc40001000000 */
[-C--:B------:R-:W-:Y:S01]  /*a450*/  FMUL2 R20, R6.F32x2.HI_LO, R65.reuse.F32 ;  /* 0x000000410614724a */ /* 0x080fe20001000000 */
[----:B------:R-:W-:Y:S01]  /*a460*/  F2FP.BF16.F32.PACK_AB R7, R11, R10 ;  /* 0x0000000a0b07723e */ /* 0x000fe200000010ff */
[-C--:B------:R-:W-:Y:S01]  /*a470*/  FMUL2 R22, R4.F32x2.HI_LO, R65.reuse.F32 ;  /* 0x000000410416724a */ /* 0x080fe20001000000 */
[----:B------:R-:W-:Y:S01]  /*a480*/  F2FP.BF16.F32.PACK_AB R6, R9, R8 ;  /* 0x000000080906723e */ /* 0x000fe200000010ff */
[-C--:B------:R-:W-:Y:S01]  /*a490*/  FMUL2 R18, R18.F32x2.HI_LO, R65.reuse.F32 ;  /* 0x000000411212724a */ /* 0x080fe20001000000 */
[----:B------:R-:W-:Y:S01]  /*a4a0*/  F2FP.BF16.F32.PACK_AB R5, R21, R20 ;  /* 0x000000141505723e */ /* 0x000fe200000010ff */
[-C--:B------:R-:W-:Y:S01]  /*a4b0*/  FMUL2 R16, R16.F32x2.HI_LO, R65.reuse.F32 ;  /* 0x000000411010724a */ /* 0x080fe20001000000 */
[----:B------:R-:W-:Y:S01]  /*a4c0*/  F2FP.BF16.F32.PACK_AB R4, R23, R22 ;  /* 0x000000161704723e */ /* 0x000fe200000010ff */
[-C--:B------:R-:W-:Y:S01]  /*a4d0*/  FMUL2 R14, R14.F32x2.HI_LO, R65.reuse.F32 ;  /* 0x000000410e0e724a */ /* 0x080fe20001000000 */
[----:B------:R-:W2:Y:S01]  /*a4e0*/  LDTM.x16 R20, tmem[UR4+0x110] ;  /* 0x00011004001479ee */ /* 0x000ea20008240000 */
[----:B------:R-:W-:Y:S01]  /*a4f0*/  FMUL2 R12, R12.F32x2.HI_LO, R65.F32 ;  /* 0x000000410c0c724a */ /* 0x000fe20001000000 */
[----:B------:R-:W-:Y:S01]  /*a500*/  F2FP.BF16.F32.PACK_AB R39, R19, R18 ;  /* 0x000000121327723e */ /* 0x000fe200000010ff */
[----:B------:R5:W-:Y:S01]  /*a510*/  STS.128 [R61], R4 ;  /* 0x000000043d007388 */ /* 0x000be20000000c00 */
[----:B------:R-:W-:-:S02]  /*a520*/  F2FP.BF16.F32.PACK_AB R38, R17, R16 ;  /* 0x000000101126723e */ /* 0x000fc400000010ff */
[----:B------:R-:W-:Y:S02]  /*a530*/  F2FP.BF16.F32.PACK_AB R37, R15, R14 ;  /* 0x0000000e0f25723e */ /* 0x000fe400000010ff */
[----:B------:R-:W-:-:S05]  /*a540*/  F2FP.BF16.F32.PACK_AB R36, R13, R12 ;  /* 0x0000000c0d24723e */ /* 0x000fca00000010ff */
[----:B------:R4:W-:Y:S01]  /*a550*/  STS.128 [R57], R36 ;  /* 0x0000002439007388 */ /* 0x0009e20000000c00 */
[-C--:B--2---:R-:W-:Y:S02]  /*a560*/  FMUL2 R34, R34.F32x2.HI_LO, R65.reuse.F32 ;  /* 0x000000412222724a */ /* 0x084fe40001000000 */
[-C--:B------:R-:W-:Y:S02]  /*a570*/  FMUL2 R32, R32.F32x2.HI_LO, R65.reuse.F32 ;  /* 0x000000412020724a */ /* 0x080fe40001000000 */
[-C--:B------:R-:W-:Y:S01]  /*a580*/  FMUL2 R30, R30.F32x2.HI_LO, R65.reuse.F32 ;  /* 0x000000411e1e724a */ /* 0x080fe20001000000 */
[----:B------:R-:W-:Y:S01]  /*a590*/  F2FP.BF16.F32.PACK_AB R43, R35, R34 ;  /* 0x00000022232b723e */ /* 0x000fe200000010ff */
[-C--:B------:R-:W-:Y:S01]  /*a5a0*/  FMUL2 R28, R28.F32x2.HI_LO, R65.reuse.F32 ;  /* 0x000000411c1c724a */ /* 0x080fe20001000000 */
[----:B------:R-:W-:Y:S01]  /*a5b0*/  F2FP.BF16.F32.PACK_AB R42, R33, R32 ;  /* 0x00000020212a723e */ /* 0x000fe200000010ff */
[-C--:B------:R-:W-:Y:S01]  /*a5c0*/  FMUL2 R26, R26.F32x2.HI_LO, R65.reuse.F32 ;  /* 0x000000411a1a724a */ /* 0x080fe20001000000 */
[----:B------:R-:W-:Y:S01]  /*a5d0*/  F2FP.BF16.F32.PACK_AB R41, R31, R30 ;  /* 0x0000001e1f29723e */ /* 0x000fe200000010ff */
[----:B-----5:R-:W2:Y:S01]  /*a5e0*/  LDTM.x16 R4, tmem[UR4+0x120] ;  /* 0x00012004000479ee */ /* 0x020ea20008240000 */
[-C--:B------:R-:W-:Y:S01]  /*a5f0*/  FMUL2 R24, R24.F32x2.HI_LO, R65.reuse.F32 ;  /* 0x000000411818724a */ /* 0x080fe20001000000 */
[----:B------:R-:W-:Y:S01]  /*a600*/  F2FP.BF16.F32.PACK_AB R40, R29, R28 ;  /* 0x0000001c1d28723e */ /* 0x000fe200000010ff */
[-C--:B------:R-:W-:Y:S01]  /*a610*/  FMUL2 R22, R22.F32x2.HI_LO, R65.reuse.F32 ;  /* 0x000000411616724a */ /* 0x080fe20001000000 */
[----:B------:R-:W-:Y:S01]  /*a620*/  F2FP.BF16.F32.PACK_AB R47, R27, R26 ;  /* 0x0000001a1b2f723e */ /* 0x000fe200000010ff */
[----:B------:R-:W-:Y:S01]  /*a630*/  FMUL2 R20, R20.F32x2.HI_LO, R65.F32 ;  /* 0x000000411414724a */ /* 0x000fe20001000000 */
[----:B------:R-:W-:-:S02]  /*a640*/  F2FP.BF16.F32.PACK_AB R46, R25, R24 ;  /* 0x00000018192e723e */ /* 0x000fc400000010ff */
[----:B------:R-:W-:Y:S02]  /*a650*/  F2FP.BF16.F32.PACK_AB R45, R23, R22 ;  /* 0x00000016172d723e */ /* 0x000fe400000010ff */
[----:B------:R-:W-:Y:S02]  /*a660*/  F2FP.BF16.F32.PACK_AB R44, R21, R20 ;  /* 0x00000014152c723e */ /* 0x000fe400000010ff */
[----:B------:R-:W5:Y:S03]  /*a670*/  LDTM.x16 R20, tmem[UR4+0x130] ;  /* 0x00013004001479ee */ /* 0x000f660008240000 */
[----:B------:R-:W-:Y:S04]  /*a680*/  STS.128 [R56], R44 ;  /* 0x0000002c38007388 */ /* 0x000fe80000000c00 */
[----:B------:R-:W-:Y:S01]  /*a690*/  STS.128 [R53], R40 ;  /* 0x0000002835007388 */ /* 0x000fe20000000c00 */
[----:B--2---:R-:W-:-:S02]  /*a6a0*/  FMUL2 R18, R18.F32x2.HI_LO, R65.F32 ;  /* 0x000000411212724a */ /* 0x004fc40001000000 */
[-C--:B------:R-:W-:Y:S02]  /*a6b0*/  FMUL2 R16, R16.F32x2.HI_LO, R65.reuse.F32 ;  /* 0x000000411010724a */ /* 0x080fe40001000000 */
[-C--:B------:R-:W-:Y:S01]  /*a6c0*/  FMUL2 R14, R14.F32x2.HI_LO, R65.reuse.F32 ;  /* 0x000000410e0e724a */ /* 0x080fe20001000000 */
[----:B----4-:R-:W-:Y:S01]  /*a6d0*/  F2FP.BF16.F32.PACK_AB R39, R19, R18 ;  /* 0x000000121327723e */ /* 0x010fe200000010ff */
        /* <DEDUP_REMOVED lines=10> */
[-C--:B-----5:R-:W-:Y:S01]  /*a780*/  FMUL2 R34, R34.F32x2.HI_LO, R65.reuse.F32 ;  /* 0x000000412222724a */ /* 0x0a0fe20001000000 */
[----:B------:R-:W-:Y:S01]  /*a790*/  F2FP.BF16.F32.PACK_AB R49, R7, R6 ;  /* 0x000000060731723e */ /* 0x000fe200000010ff */
[-C--:B------:R-:W-:Y:S01]  /*a7a0*/  FMUL2 R26, R26.F32x2.HI_LO, R65.reuse.F32 ;  /* 0x000000411a1a724a */ /* 0x080fe20001000000 */
[----:B------:R-:W-:Y:S01]  /*a7b0*/  F2FP.BF16.F32.PACK_AB R48, R5, R4 ;  /* 0x000000040530723e */ /* 0x000fe200000010ff */
[-C--:B------:R-:W-:Y:S01]  /*a7c0*/  FMUL2 R32, R32.F32x2.HI_LO, R65.reuse.F32 ;  /* 0x000000412020724a */ /* 0x080fe20001000000 */
[----:B------:R-:W2:Y:S01]  /*a7d0*/  LDTM.x16 R4, tmem[UR4+0x140] ;  /* 0x00014004000479ee */ /* 0x000ea20008240000 */
[-C--:B------:R-:W-:Y:S01]  /*a7e0*/  FMUL2 R24, R24.F32x2.HI_LO, R65.reuse.F32 ;  /* 0x000000411818724a */ /* 0x080fe20001000000 */
[----:B------:R-:W-:Y:S01]  /*a7f0*/  F2FP.BF16.F32.PACK_AB R35, R35, R34 ;  /* 0x000000222323723e */ /* 0x000fe200000010ff */
[-C--:B------:R-:W-:Y:S01]  /*a800*/  FMUL2 R30, R30.F32x2.HI_LO, R65.reuse.F32 ;  /* 0x000000411e1e724a */ /* 0x080fe20001000000 */
[----:B------:R-:W-:Y:S01]  /*a810*/  F2FP.BF16.F32.PACK_AB R27, R27, R26 ;  /* 0x0000001a1b1b723e */ /* 0x000fe200000010ff */
[-C--:B------:R-:W-:Y:S01]  /*a820*/  FMUL2 R28, R28.F32x2.HI_LO, R65.reuse.F32 ;  /* 0x000000411c1c724a */ /* 0x080fe20001000000 */
[----:B------:R-:W-:Y:S01]  /*a830*/  F2FP.BF16.F32.PACK_AB R34, R33, R32 ;  /* 0x000000202122723e */ /* 0x000fe200000010ff */
[-C--:B------:R-:W-:Y:S01]  /*a840*/  FMUL2 R22, R22.F32x2.HI_LO, R65.reuse.F32 ;  /* 0x000000411616724a */ /* 0x080fe20001000000 */
[----:B------:R-:W-:Y:S01]  /*a850*/  STS.128 [R61+0x2000], R48 ;  /* 0x002000303d007388 */ /* 0x000fe20000000c00 */
[----:B------:R-:W-:Y:S01]  /*a860*/  FMUL2 R20, R20.F32x2.HI_LO, R65.F32 ;  /* 0x000000411414724a */ /* 0x000fe20001000000 */
[----:B------:R-:W-:-:S02]  /*a870*/  F2FP.BF16.F32.PACK_AB R26, R25, R24 ;  /* 0x00000018191a723e */ /* 0x000fc400000010ff */
[----:B------:R-:W-:Y:S01]  /*a880*/  F2FP.BF16.F32.PACK_AB R33, R31, R30 ;  /* 0x0000001e1f21723e */ /* 0x000fe200000010ff */
[----:B------:R4:W-:Y:S01]  /*a890*/  STS.128 [R57+0x2000], R36 ;  /* 0x0020002439007388 */ /* 0x0009e20000000c00 */
[----:B------:R-:W-:Y:S02]  /*a8a0*/  F2FP.BF16.F32.PACK_AB R32, R29, R28 ;  /* 0x0000001c1d20723e */ /* 0x000fe400000010ff */
[----:B------:R-:W-:Y:S02]  /*a8b0*/  F2FP.BF16.F32.PACK_AB R25, R23, R22 ;  /* 0x000000161719723e */ /* 0x000fe400000010ff */
[----:B------:R-:W-:-:S05]  /*a8c0*/  F2FP.BF16.F32.PACK_AB R24, R21, R20 ;  /* 0x000000141518723e */ /* 0x000fca00000010ff */
[----:B------:R5:W-:Y:S01]  /*a8d0*/  STS.128 [R56+0x2000], R24 ;  /* 0x0020001838007388 */ /* 0x000be20000000c00 */
[-C--:B--2---:R-:W-:Y:S02]  /*a8e0*/  FMUL2 R18, R18.F32x2.HI_LO, R65.reuse.F32 ;  /* 0x000000411212724a */ /* 0x084fe40001000000 */
[-C--:B------:R-:W-:Y:S01]  /*a8f0*/  FMUL2 R16, R16.F32x2.HI_LO, R65.reuse.F32 ;  /* 0x000000411010724a */ /* 0x080fe20001000000 */
[----:B------:R5:W-:Y:S01]  /*a900*/  STS.128 [R53+0x2000], R32 ;  /* 0x0020002035007388 */ /* 0x000be20000000c00 */
[-C--:B------:R-:W-:Y:S01]  /*a910*/  FMUL2 R14, R14.F32x2.HI_LO, R65.reuse.F32 ;  /* 0x000000410e0e724a */ /* 0x080fe20001000000 */
[----:B------:R-:W-:Y:S01]  /*a920*/  F2FP.BF16.F32.PACK_AB R23, R19, R18 ;  /* 0x000000121317723e */ /* 0x000fe200000010ff */
[-C--:B------:R-:W-:Y:S01]  /*a930*/  FMUL2 R12, R12.F32x2.HI_LO, R65.reuse.F32 ;  /* 0x000000410c0c724a */ /* 0x080fe20001000000 */
[----:B------:R-:W-:Y:S01]  /*a940*/  F2FP.BF16.F32.PACK_AB R22, R17, R16 ;  /* 0x000000101116723e */ /* 0x000fe200000010ff */
[-C--:B------:R-:W-:Y:S01]  /*a950*/  FMUL2 R10, R10.F32x2.HI_LO, R65.reuse.F32 ;  /* 0x000000410a0a724a */ /* 0x080fe20001000000 */
[----:B------:R-:W-:Y:S01]  /*a960*/  F2FP.BF16.F32.PACK_AB R21, R15, R14 ;  /* 0x0000000e0f15723e */ /* 0x000fe200000010ff */
[----:B------:R-:W-:Y:S01]  /*a970*/  FMUL2 R28, R8.F32x2.HI_LO, R65.F32 ;  /* 0x00000041081c724a */ /* 0x000fe20001000000 */
[----:B------:R-:W-:-:S02]  /*a980*/  F2FP.BF16.F32.PACK_AB R20, R13, R12 ;  /* 0x0000000c0d14723e */ /* 0x000fc400000010ff */
[----:B------:R-:W-:Y:S02]  /*a990*/  F2FP.BF16.F32.PACK_AB R31, R11, R10 ;  /* 0x0000000a0b1f723e */ /* 0x000fe400000010ff */
[----:B------:R-:W-:Y:S01]  /*a9a0*/  F2FP.BF16.F32.PACK_AB R30, R29, R28 ;  /* 0x0000001c1d1e723e */ /* 0x000fe200000010ff */
[-C--:B----4-:R-:W-:Y:S02]  /*a9b0*/  FMUL2 R36, R6.F32x2.HI_LO, R65.reuse.F32 ;  /* 0x000000410624724a */ /* 0x090fe40001000000 */
[----:B------:R-:W-:Y:S02]  /*a9c0*/  FMUL2 R38, R4.F32x2.HI_LO, R65.F32 ;  /* 0x000000410426724a */ /* 0x000fe40001000000 */
[----:B------:R-:W2:Y:S01]  /*a9d0*/  LDTM.x16 R4, tmem[UR4+0x150] ;  /* 0x00015004000479ee */ /* 0x000ea20008240000 */
[----:B------:R-:W-:Y:S01]  /*a9e0*/  F2FP.BF16.F32.PACK_AB R29, R37, R36 ;  /* 0x00000024251d723e */ /* 0x000fe200000010ff */
[----:B------:R-:W-:Y:S01]  /*a9f0*/  ULEA UR4, UR7, UR15, 0x8 ;  /* 0x0000000f07047291 */ /* 0x000fe2000f8e40ff */
[----:B------:R-:W-:-:S03]  /*aa00*/  F2FP.BF16.F32.PACK_AB R28, R39, R38 ;  /* 0x00000026271c723e */ /* 0x000fc600000010ff */
[----:B---3--:R-:W-:Y:S02]  /*aa10*/  UIADD3 UR5, UPT, UPT, -UR4, UR5, URZ ;  /* 0x0000000504057290 */ /* 0x008fe4000fffe1ff */
[----:B------:R5:W-:Y:S04]  /*aa20*/  STS.128 [R61+0x4000], R28 ;  /* 0x0040001c3d007388 */ /* 0x000be80000000c00 */
[----:B------:R5:W-:Y:S01]  /*aa30*/  STS.128 [R57+0x4000], R20 ;  /* 0x0040001439007388 */ /* 0x000be20000000c00 */
[----:B------:R-:W-:Y:S01]  /*aa40*/  ISETP.LT.AND P0, PT, R62, UR5, PT ;  /* 0x000000053e007c0c */ /* 0x000fe2000bf01270 */
[-C--:B--2---:R-:W-:Y:S02]  /*aa50*/  FMUL2 R36, R4.F32x2.HI_LO, R65.reuse.F32 ;  /* 0x000000410424724a */ /* 0x084fe40001000000 */
[----:B------:R-:W-:-:S02]  /*aa60*/  FMUL2 R4, R6.F32x2.HI_LO, R65.F32 ;  /* 0x000000410604724a */ /* 0x000fc40001000000 */
[-C--:B------:R-:W-:Y:S02]  /*aa70*/  FMUL2 R6, R10.F32x2.HI_LO, R65.reuse.F32 ;  /* 0x000000410a06724a */ /* 0x080fe40001000000 */
        /* <DEDUP_REMOVED lines=10> */
[----:B------:R-:W-:Y:S01]  /*ab20*/  F2FP.BF16.F32.PACK_AB R11, R19, R18 ;  /* 0x00000012130b723e */ /* 0x000fe200000010ff */
[----:B------:R5:W-:Y:S01]  /*ab30*/  STS.128 [R56+0x4000], R4 ;  /* 0x0040000438007388 */ /* 0x000be20000000c00 */
[----:B------:R-:W-:Y:S02]  /*ab40*/  F2FP.BF16.F32.PACK_AB R9, R15, R14 ;  /* 0x0000000e0f09723e */ /* 0x000fe400000010ff */
[----:B------:R-:W-:Y:S01]  /*ab50*/  F2FP.BF16.F32.PACK_AB R8, R13, R12 ;  /* 0x0000000c0d08723e */ /* 0x000fe200000010ff */
[----:B------:R-:W-:Y:S01]  /*ab60*/  IMAD.MOV.U32 R13, RZ, RZ, -0x800000 ;  /* 0xff800000ff0d7424 */ /* 0x000fe200078e00ff */
[----:B------:R-:W1:Y:S03]  /*ab70*/  @P1 LDC R12, c[0x0][0x600] ;  /* 0x00018000ff0c1b82 */ /* 0x000e660000000800 */
[----:B------:R5:W-:Y:S01]  /*ab80*/  STS.128 [R53+0x4000], R8 ;  /* 0x0040000835007388 */ /* 0x000be20000000c00 */
[----:B------:R2:W-:Y:S06]  /*ab90*/  MEMBAR.ALL.CTA ;  /* 0x0000000000007992 */ /* 0x0005ec0000008000 */
[----:B--2---:R-:W2:Y:S01]  /*aba0*/  FENCE.VIEW.ASYNC.S ;  /* 0x00000000000073c6 */ /* 0x004ea20000000000 */
[----:B-1----:R-:W-:-:S04]  /*abb0*/  @P1 FFMA R12, R63, R12, R64 ;  /* 0x0000000c3f0c1223 */ /* 0x002fc80000000040 */
[----:B------:R-:W-:Y:S01]  /*abc0*/  @P1 FMUL R13, R12, 0.69314718246459960938 ;  /* 0x3f3172180c0d1820 */ /* 0x000fe20000400000 */
[----:B--2---:R5:W-:Y:S01]  /*abd0*/  SYNCS.ARRIVE.TRANS64.RED.ART0 RZ, [UR9], R52 ;  /* 0x00000034ffff79a7 */ /* 0x004be20008500409 */
[----:B------:R5:W-:Y:S01]  /*abe0*/  SYNCS.ARRIVE.TRANS64.ART0 RZ, [UR8+0x130], R52 ;  /* 0x00013034ffff79a7 */ /* 0x000be20008500008 */
[----:B------:R-:W-:Y:S05]  /*abf0*/  @!P0 BRA `(.L_x_86) ;  /* 0x00000000004c8947 */ /* 0x000fea0003800000 */
[----:B-----5:R-:W1:Y:S01]  /*ac00*/  LDC.64 R6, c[0x0][0x3c8] ;  /* 0x0000f200ff067b82 */ /* 0x020e620000000a00 */
[----:B------:R-:W-:Y:S01]  /*ac10*/  HFMA2 R63, -RZ, RZ, 0, 0 ;  /* 0x00000000ff3f7431 */ /* 0x000fe200000001ff */
[----:B------:R-:W-:Y:S01]  /*ac20*/  USHF.R.S32.HI UR5, URZ, 0x1f, UR12 ;  /* 0x0000001fff057899 */ /* 0x000fe2000801140c */
[----:B------:R-:W2:Y:S05]  /*ac30*/  LDCU.64 UR6, c[0x0][0x3b0] ;  /* 0x00007600ff0677ac */ /* 0x000eaa0008000a00 */
[----:B------:R-:W3:Y:S01]  /*ac40*/  LDC.64 R4, c[0x0][0x3d0] ;  /* 0x0000f400ff047b82 */ /* 0x000ee20000000a00 */
[----:B------:R-:W-:Y:S02]  /*ac50*/  USHF.R.S32.HI UR13, URZ, 0x1f, UR4 ;  /* 0x0000001fff0d7899 */ /* 0x000fe40008011404 */
[----:B------:R-:W-:Y:S01]  /*ac60*/  USHF.R.S32.HI UR10, URZ, 0x1f, UR11 ;  /* 0x0000001fff0a7899 */ /* 0x000fe2000801140b */
[----:B-1----:R-:W-:-:S04]  /*ac70*/  IMAD.WIDE.U32 R8, R6, UR12, R62 ;  /* 0x0000000c06087c25 */ /* 0x002fc8000f8e003e */
[----:B------:R-:W-:Y:S01]  /*ac80*/  IMAD R6, R6, UR5, RZ ;  /* 0x0000000506067c24 */ /* 0x000fe2000f8e02ff */
[----:B------:R-:W-:-:S03]  /*ac90*/  IADD3 R8, P0, PT, R8, UR4, RZ ;  /* 0x0000000408087c10 */ /* 0x000fc6000ff1e0ff */
[----:B------:R-:W-:Y:S02]  /*aca0*/  IMAD R7, R7, UR12, R6 ;  /* 0x0000000c07077c24 */ /* 0x000fe4000f8e0206 */
[----:B---3--:R-:W-:-:S03]  /*acb0*/  IMAD R6, R4, UR10, RZ ;  /* 0x0000000a04067c24 */ /* 0x008fc6000f8e02ff */
[----:B------:R-:W-:Y:S01]  /*acc0*/  IADD3.X R9, PT, PT, R9, UR13, R7, P0, !PT ;  /* 0x0000000d09097c10 */ /* 0x000fe200087fe407 */
[----:B------:R-:W-:Y:S02]  /*acd0*/  IMAD R5, R5, UR11, R6 ;  /* 0x0000000b05057c24 */ /* 0x000fe4000f8e0206 */
[----:B------:R-:W-:-:S05]  /*ace0*/  IMAD.WIDE.U32 R8, R4, UR11, R8 ;  /* 0x0000000b04087c25 */ /* 0x000fca000f8e0008 */
[----:B------:R-:W-:Y:S02]  /*acf0*/  IADD3 R5, PT, PT, R9, R5, RZ ;  /* 0x0000000509057210 */ /* 0x000fe40007ffe0ff */
[----:B--2---:R-:W-:-:S04]  /*ad00*/  LEA R4, P0, R8, UR6, 0x2 ;  /* 0x0000000608047c11 */ /* 0x004fc8000f8010ff */
[----:B------:R-:W-:-:S05]  /*ad10*/  LEA.HI.X R5, R8, UR7, R5, 0x2, P0 ;  /* 0x0000000708057c11 */ /* 0x000fca00080f1405 */
[----:B------:R1:W-:Y:S04]  /*ad20*/  STG.E desc[UR18][R4.64], R13 ;  /* 0x0000000d04007986 */ /* 0x0003e8000c101912 */
.L_x_86:
[----:B------:R-:W-:Y:S05]  /*ad30*/  BSYNC.RECONVERGENT B0 ;  /* 0x0000000000007941 */ /* 0x000fea0003800200 */
.L_x_85:
[----:B------:R-:W2:Y:S01]  /*ad40*/  LDCU UR4, c[0x0][0x610] ;  /* 0x0000c200ff0477ac */ /* 0x000ea20008000800 */
[----:B------:R-:W-:Y:S02]  /*ad50*/  R2UR UR20, R2 ;  /* 0x00000000021472ca */ /* 0x000fe400000e0000 */
[----:B------:R-:W-:Y:S01]  /*ad60*/  LOP3.LUT R55, R55, 0x1, RZ, 0x3c, !PT ;  /* 0x0000000137377812 */ /* 0x000fe200078e3cff */
[----:B------:R-:W3:Y:S01]  /*ad70*/  LDCU.U8 UR7, c[0x0][0x614] ;  /* 0x0000c280ff0777ac */ /* 0x000ee20008000000 */
[----:B------:R-:W4:Y:S01]  /*ad80*/  LDCU.U8 UR6, c[0x0][0x615] ;  /* 0x0000c2a0ff0677ac */ /* 0x000f220008000000 */
[----:B------:R-:W1:Y:S08]  /*ad90*/  LDCU.64 UR12, c[0x0][0x618] ;  /* 0x0000c300ff0c77ac */ /* 0x000e700008000a00 */
[----:B------:R-:W-:Y:S01]  /*ada0*/  UIADD3 UR20, UPT, UPT, UR17, UR20, URZ ;  /* 0x0000001411147290 */ /* 0x000fe2000fffe0ff */
[----:B------:R-:W5:Y:S03]  /*adb0*/  LDCU.U8 UR21, c[0x0][0x620] ;  /* 0x0000c400ff1577ac */ /* 0x000f660008000000 */
[----:B--2---:R-:W-:-:S02]  /*adc0*/  UIMAD.WIDE.U32 UR4, UR20, UR4, URZ ;  /* 0x00000004140472a5 */ /* 0x004fc4000f8e00ff */
[----:B------:R-:W-:Y:S01]  /*add0*/  IMAD.U32 R2, RZ, RZ, UR20 ;  /* 0x00000014ff027e24 */ /* 0x000fe2000f8e00ff */
[----:B------:R-:W2:Y:S01]  /*ade0*/  LDCU UR10, c[0x0][0x624] ;  /* 0x0000c480ff0a77ac */ /* 0x000ea20008000800 */
[----:B------:R-:W-:Y:S01]  /*adf0*/  UIADD3 UR4, UPT, UPT, UR20, -UR5, URZ ;  /* 0x8000000514047290 */ /* 0x000fe2000fffe0ff */
[----:B------:R-:W1:Y:S03]  /*ae00*/  LDCU.U8 UR11, c[0x0][0x621] ;  /* 0x0000c420ff0b77ac */ /* 0x000e660008000000 */
[----:B---3--:R-:W-:Y:S01]  /*ae10*/  USHF.R.U32.HI UR4, URZ, UR7, UR4 ;  /* 0x00000007ff047299 */ /* 0x008fe20008011604 */
[----:B------:R-:W3:Y:S03]  /*ae20*/  LDCU UR7, c[0x0][0x60c] ;  /* 0x0000c180ff0777ac */ /* 0x000ee60008000800 */
[----:B------:R-:W-:-:S02]  /*ae30*/  UIADD3 UR4, UPT, UPT, UR5, UR4, URZ ;  /* 0x0000000405047290 */ /* 0x000fc4000fffe0ff */
[----:B--2---:R-:W-:Y:S02]  /*ae40*/  UISETP.GE.AND UP0, UPT, UR20, UR10, UPT ;  /* 0x0000000a1400728c */ /* 0x004fe4000bf06270 */
[----:B----4-:R-:W-:-:S04]  /*ae50*/  USHF.R.U32.HI UR6, URZ, UR6, UR4 ;  /* 0x00000006ff067299 */ /* 0x010fc80008011604 */
[----:B-1----:R-:W-:-:S04]  /*ae60*/  UIMAD.WIDE.U32 UR4, UR6, UR13, URZ ;  /* 0x0000000d060472a5 */ /* 0x002fc8000f8e00ff */
[----:B------:R-:W-:-:S04]  /*ae70*/  UIADD3 UR4, UPT, UPT, UR6, -UR5, URZ ;  /* 0x8000000506047290 */ /* 0x000fc8000fffe0ff */
[----:B-----5:R-:W-:-:S04]  /*ae80*/  USHF.R.U32.HI UR4, URZ, UR21, UR4 ;  /* 0x00000015ff047299 */ /* 0x020fc80008011604 */
[----:B------:R-:W-:Y:S02]  /*ae90*/  UIADD3 UR4, UPT, UPT, UR5, UR4, URZ ;  /* 0x0000000405047290 */ /* 0x000fe4000fffe0ff */
[----:B------:R-:W-:Y:S02]  /*aea0*/  UIADD3 UR5, UPT, UPT, -UR6, URZ, URZ ;  /* 0x000000ff06057290 */ /* 0x000fe4000fffe1ff */
[----:B------:R-:W-:Y:S02]  /*aeb0*/  USHF.R.U32.HI UR11, URZ, UR11, UR4 ;  /* 0x0000000bff0b7299 */ /* 0x000fe40008011604 */
[----:B---3--:R-:W-:Y:S02]  /*aec0*/  UIMAD UR7, UR7, UR5, UR20 ;  /* 0x00000005070772a4 */ /* 0x008fe4000f8e0214 */
[----:B------:R-:W-:-:S04]  /*aed0*/  UIADD3 UR4, UPT, UPT, -UR11, URZ, URZ ;  /* 0x000000ff0b047290 */ /* 0x000fc8000fffe1ff */
[----:B------:R-:W-:Y:S01]  /*aee0*/  UIMAD UR12, UR12, UR4, UR6 ;  /* 0x000000040c0c72a4 */ /* 0x000fe2000f8e0206 */
[----:B------:R-:W-:Y:S11]  /*aef0*/  BRA.U !UP0, `(.L_x_87) ;  /* 0xffffffed08c07547 */ /* 0x000ff6000b83ffff */
.L_x_79:
[----:B------:R-:W-:-:S04]  /*af00*/  SHF.L.U32 R60, R60, 0x1f, RZ ;  /* 0x0000001f3c3c7819 */ /* 0x000fc800000006ff */
[----:B------:R-:W1:Y:S02]  /*af10*/  SYNCS.PHASECHK.TRANS64.TRYWAIT P0, [UR8+0x138], R60 ;  /* 0x0001383cff0075a7 */ /* 0x000e640008001108 */
[----:B-1----:R-:W-:Y:S05]  /*af20*/  @!P0 BRA `(.L_x_88) ;  /* 0x0000000c00908947 */ /* 0x002fea0003800000 */
.L_x_148:
[----:B------:R-:W-:Y:S06]  /*af30*/  BAR.ARV 0x2, 0x120 ;  /* 0x0084800000007b1d */ /* 0x000fec0000002000 */
[----:B------:R-:W-:Y:S05]  /*af40*/  BRA `(.L_x_89) ;  /* 0x0000000000347947 */ /* 0x000fea0003800000 */
.L_x_78:
[----:B------:R-:W-:Y:S05]  /*af50*/  @P0 BRA `(.L_x_90) ;  /* 0x00000000002c0947 */ /* 0x000fea0003800000 */
[----:B-1-3--:R-:W1:Y:S01]  /*af60*/  S2UR UR4, SR_CgaCtaId ;  /* 0x00000000000479c3 */ /* 0x00ae620000008800 */
        /* <DEDUP_REMOVED lines=8> */
[----:B-1----:R1:W3:Y:S01]  /*aff0*/  SYNCS.EXCH.64 URZ, [UR6+0x160], UR4 ;  /* 0x0001600406ff75b2 */ /* 0x0022e20008000100 */
[----:B------:R-:W-:Y:S01]  /*b000*/  NOP ;  /* 0x0000000000007918 */ /* 0x000fe20000000000 */
.L_x_90:
[----:B------:R-:W-:Y:S01]  /*b010*/  NOP ;  /* 0x0000000000007918 */ /* 0x000fe20000000000 */
.L_x_89:
[----:B------:R-:W-:-:S13]  /*b020*/  ISETP.NE.AND P0, PT, R0, 0xc, PT ;  /* 0x0000000c0000780c */ /* 0x000fda0003f05270 */
        /* <DEDUP_REMOVED lines=12> */
.L_x_91:
[----:B------:R-:W-:Y:S01]  /*b0f0*/  NOP ;  /* 0x0000000000007918 */ /* 0x000fe20000000000 */
[----:B-1-34-:R-:W-:Y:S05]  /*b100*/  EXIT ;  /* 0x000000000000794d */ /* 0x01afea0003800000 */
.L_x_12:
[----:B------:R-:W-:Y:S02]  /*b110*/  MOV R4, UR5 ;  /* 0x0000000500047c02 */ /* 0x000fe40008000f00 */
[----:B------:R-:W-:-:S07]  /*b120*/  MOV R13, R12 ;  /* 0x0000000c000d7202 */ /* 0x000fce0000000f00 */
.L_x_92:
[----:B-1----:R1:W2:Y:S02]  /*b130*/  SYNCS.PHASECHK.TRANS64.TRYWAIT P0, [R4+URZ+0x80], R13 ;  /* 0x0000800d040075a7 */ /* 0x0022a400080011ff */
[----:B--2---:R-:W-:Y:S05]  /*b140*/  @!P0 NANOSLEEP.SYNCS 0x989680 ;  /* 0x009896800000895d */ /* 0x004fea0003900000 */
[----:B------:R-:W2:Y:S02]  /*b150*/  @!P0 SYNCS.PHASECHK.TRANS64 P0, [R4+URZ+0x80], R13 ;  /* 0x0000800d040085a7 */ /* 0x000ea400080010ff */
[----:B--2---:R-:W-:Y:S05]  /*b160*/  @!P0 BRA `(.L_x_92) ;  /* 0xfffffffc00f08947 */ /* 0x004fea000383ffff */
[----:B------:R-:W-:Y:S05]  /*b170*/  BRA `(.L_x_93) ;  /* 0xffffff5c00e47947 */ /* 0x000fea000383ffff */
.L_x_14:
[----:B-12---:R-:W-:Y:S02]  /*b180*/  MOV R4, UR7 ;  /* 0x0000000700047c02 */ /* 0x006fe40008000f00 */
[----:B------:R-:W-:-:S07]  /*b190*/  MOV R13, R12 ;  /* 0x0000000c000d7202 */ /* 0x000fce0000000f00 */
.L_x_94:
[----:B-1----:R1:W2:Y:S02]  /*b1a0*/  SYNCS.PHASECHK.TRANS64.TRYWAIT P0, [R4+URZ+0x8], R13 ;  /* 0x0000080d040075a7 */ /* 0x0022a400080011ff */
[----:B--2---:R-:W-:Y:S05]  /*b1b0*/  @!P0 NANOSLEEP.SYNCS 0x989680 ;  /* 0x009896800000895d */ /* 0x004fea0003900000 */
[----:B------:R-:W2:Y:S02]  /*b1c0*/  @!P0 SYNCS.PHASECHK.TRANS64 P0, [R4+URZ+0x8], R13 ;  /* 0x0000080d040085a7 */ /* 0x000ea400080010ff */
[----:B--2---:R-:W-:Y:S05]  /*b1d0*/  @!P0 BRA `(.L_x_94) ;  /* 0xfffffffc00f08947 */ /* 0x004fea000383ffff */
[----:B------:R-:W-:Y:S05]  /*b1e0*/  BRA `(.L_x_95) ;  /* 0xffffff6000887947 */ /* 0x000fea000383ffff */
.L_x_16:
[----:B-123--:R-:W-:Y:S02]  /*b1f0*/  MOV R4, UR4 ;  /* 0x0000000400047c02 */ /* 0x00efe40008000f00 */
[----:B------:R-:W-:-:S07]  /*b200*/  MOV R13, R12 ;  /* 0x0000000c000d7202 */ /* 0x000fce0000000f00 */
.L_x_96:
[----:B-1----:R1:W2:Y:S02]  /*b210*/  SYNCS.PHASECHK.TRANS64.TRYWAIT P0, [R4+URZ+0x80], R13 ;  /* 0x0000800d040075a7 */ /* 0x0022a400080011ff */
[----:B--2---:R-:W-:Y:S05]  /*b220*/  @!P0 NANOSLEEP.SYNCS 0x989680 ;  /* 0x009896800000895d */ /* 0x004fea0003900000 */
[----:B------:R-:W2:Y:S02]  /*b230*/  @!P0 SYNCS.PHASECHK.TRANS64 P0, [R4+URZ+0x80], R13 ;  /* 0x0000800d040085a7 */ /* 0x000ea400080010ff */
[----:B--2---:R-:W-:Y:S05]  /*b240*/  @!P0 BRA `(.L_x_96) ;  /* 0xfffffffc00f08947 */ /* 0x004fea000383ffff */
[----:B------:R-:W-:Y:S05]  /*b250*/  BRA `(.L_x_97) ;  /* 0xffffff6400307947 */ /* 0x000fea000383ffff */
.L_x_19:
[----:B-1234-:R-:W-:Y:S02]  /*b260*/  MOV R4, UR5 ;  /* 0x0000000500047c02 */ /* 0x01efe40008000f00 */
[----:B------:R-:W-:-:S07]  /*b270*/  MOV R13, R12 ;  /* 0x0000000c000d7202 */ /* 0x000fce0000000f00 */
.L_x_98:
[----:B-1----:R1:W2:Y:S02]  /*b280*/  SYNCS.PHASECHK.TRANS64.TRYWAIT P0, [R4+URZ+0x80], R13 ;  /* 0x0000800d040075a7 */ /* 0x0022a400080011ff */
[----:B--2---:R-:W-:Y:S05]  /*b290*/  @!P0 NANOSLEEP.SYNCS 0x989680 ;  /* 0x009896800000895d */ /* 0x004fea0003900000 */
[----:B------:R-:W2:Y:S02]  /*b2a0*/  @!P0 SYNCS.PHASECHK.TRANS64 P0, [R4+URZ+0x80], R13 ;  /* 0x0000800d040085a7 */ /* 0x000ea400080010ff */
[----:B--2---:R-:W-:Y:S05]  /*b2b0*/  @!P0 BRA `(.L_x_98) ;  /* 0xfffffffc00f08947 */ /* 0x004fea000383ffff */
[----:B------:R-:W-:Y:S05]  /*b2c0*/  BRA `(.L_x_99) ;  /* 0xffffff6800387947 */ /* 0x000fea000383ffff */
.L_x_21:
[----:B---345:R-:W-:Y:S02]  /*b2d0*/  MOV R4, UR4 ;  /* 0x0000000400047c02 */ /* 0x038fe40008000f00 */
[-C--:B------:R-:W-:Y:S02]  /*b2e0*/  MOV R12, R8.reuse ;  /* 0x00000008000c7202 */ /* 0x080fe40000000f00 */
[----:B------:R-:W-:-:S07]  /*b2f0*/  MOV R13, R8 ;  /* 0x00000008000d7202 */ /* 0x000fce0000000f00 */
.L_x_100:
[----:B-1----:R1:W2:Y:S02]  /*b300*/  SYNCS.PHASECHK.TRANS64.TRYWAIT P0, [R4+URZ+0x80], R13 ;  /* 0x0000800d040075a7 */ /* 0x0022a400080011ff */
[----:B--2---:R-:W-:Y:S05]  /*b310*/  @!P0 NANOSLEEP.SYNCS 0x989680 ;  /* 0x009896800000895d */ /* 0x004fea0003900000 */
[----:B------:R-:W2:Y:S02]  /*b320*/  @!P0 SYNCS.PHASECHK.TRANS64 P0, [R4+URZ+0x80], R13 ;  /* 0x0000800d040085a7 */ /* 0x000ea400080010ff */
[----:B--2---:R-:W-:Y:S05]  /*b330*/  @!P0 BRA `(.L_x_100) ;  /* 0xfffffffc00f08947 */ /* 0x004fea000383ffff */
[----:B------:R-:W-:Y:S05]  /*b340*/  BRA `(.L_x_101) ;  /* 0xffffff68005c7947 */ /* 0x000fea000383ffff */
.L_x_25:
[----:B------:R-:W-:Y:S02]  /*b350*/  MOV R4, UR5 ;  /* 0x0000000500047c02 */ /* 0x000fe40008000f00 */
[----:B------:R-:W-:-:S07]  /*b360*/  MOV R11, R10 ;  /* 0x0000000a000b7202 */ /* 0x000fce0000000f00 */
.L_x_102:
[----:B-1----:R1:W2:Y:S02]  /*b370*/  SYNCS.PHASECHK.TRANS64.TRYWAIT P0, [R4+URZ+0x80], R11 ;  /* 0x0000800b040075a7 */ /* 0x0022a400080011ff */
[----:B--2---:R-:W-:Y:S05]  /*b380*/  @!P0 NANOSLEEP.SYNCS 0x989680 ;  /* 0x009896800000895d */ /* 0x004fea0003900000 */
[----:B------:R-:W2:Y:S02]  /*b390*/  @!P0 SYNCS.PHASECHK.TRANS64 P0, [R4+URZ+0x80], R11 ;  /* 0x0000800b040085a7 */ /* 0x000ea400080010ff */
[----:B--2---:R-:W-:Y:S05]  /*b3a0*/  @!P0 BRA `(.L_x_102) ;  /* 0xfffffffc00f08947 */ /* 0x004fea000383ffff */
[----:B------:R-:W-:Y:S05]  /*b3b0*/  BRA `(.L_x_103) ;  /* 0xffffff7000347947 */ /* 0x000fea000383ffff */
.L_x_27:
[----:B------:R-:W-:Y:S02]  /*b3c0*/  MOV R4, UR4 ;  /* 0x0000000400047c02 */ /* 0x000fe40008000f00 */
[----:B------:R-:W-:-:S07]  /*b3d0*/  MOV R9, R8 ;  /* 0x0000000800097202 */ /* 0x000fce0000000f00 */
.L_x_104:
[----:B-1----:R1:W2:Y:S02]  /*b3e0*/  SYNCS.PHASECHK.TRANS64.TRYWAIT P0, [R4+URZ+0x8], R9 ;  /* 0x00000809040075a7 */ /* 0x0022a400080011ff */
[----:B--2---:R-:W-:Y:S05]  /*b3f0*/  @!P0 NANOSLEEP.SYNCS 0x989680 ;  /* 0x009896800000895d */ /* 0x004fea0003900000 */
[----:B------:R-:W2:Y:S02]  /*b400*/  @!P0 SYNCS.PHASECHK.TRANS64 P0, [R4+URZ+0x8], R9 ;  /* 0x00000809040085a7 */ /* 0x000ea400080010ff */
[----:B--2---:R-:W-:Y:S05]  /*b410*/  @!P0 BRA `(.L_x_104) ;  /* 0xfffffffc00f08947 */ /* 0x004fea000383ffff */
[----:B------:R-:W-:Y:S05]  /*b420*/  BRA `(.L_x_105) ;  /* 0xffffff7000387947 */ /* 0x000fea000383ffff */
.L_x_29:
[----:B-1----:R-:W-:Y:S02]  /*b430*/  MOV R4, UR4 ;  /* 0x0000000400047c02 */ /* 0x002fe40008000f00 */
[----:B------:R-:W-:-:S07]  /*b440*/  MOV R9, R8 ;  /* 0x0000000800097202 */ /* 0x000fce0000000f00 */
.L_x_106:
[----:B-1----:R1:W2:Y:S02]  /*b450*/  SYNCS.PHASECHK.TRANS64.TRYWAIT P0, [R4+URZ+0x8], R9 ;  /* 0x00000809040075a7 */ /* 0x0022a400080011ff */
[----:B--2---:R-:W-:Y:S05]  /*b460*/  @!P0 NANOSLEEP.SYNCS 0x989680 ;  /* 0x009896800000895d */ /* 0x004fea0003900000 */
[----:B------:R-:W2:Y:S02]  /*b470*/  @!P0 SYNCS.PHASECHK.TRANS64 P0, [R4+URZ+0x8], R9 ;  /* 0x00000809040085a7 */ /* 0x000ea400080010ff */
[----:B--2---:R-:W-:Y:S05]  /*b480*/  @!P0 BRA `(.L_x_106) ;  /* 0xfffffffc00f08947 */ /* 0x004fea000383ffff */
[----:B------:R-:W-:Y:S05]  /*b490*/  BRA `(.L_x_28) ;  /* 0xffffff70003c7947 */ /* 0x000fea000383ffff */
.L_x_36:
[----:B------:R-:W-:-:S07]  /*b4a0*/  MOV R13, R12 ;  /* 0x0000000c000d7202 */ /* 0x000fce0000000f00 */
.L_x_107:
[----:B-1----:R1:W2:Y:S02]  /*b4b0*/  SYNCS.PHASECHK.TRANS64.TRYWAIT P0, [R8+URZ], R13 ;  /* 0x0000000d080075a7 */ /* 0x0022a400080011ff */
[----:B--2---:R-:W-:Y:S05]  /*b4c0*/  @!P0 NANOSLEEP.SYNCS 0x989680 ;  /* 0x009896800000895d */ /* 0x004fea0003900000 */
[----:B------:R-:W2:Y:S02]  /*b4d0*/  @!P0 SYNCS.PHASECHK.TRANS64 P0, [R8+URZ], R13 ;  /* 0x0000000d080085a7 */ /* 0x000ea400080010ff */
[----:B--2---:R-:W-:Y:S05]  /*b4e0*/  @!P0 BRA `(.L_x_107) ;  /* 0xfffffffc00f08947 */ /* 0x004fea000383ffff */
[----:B------:R-:W-:Y:S05]  /*b4f0*/  BRA `(.L_x_35) ;  /* 0xffffff74000c7947 */ /* 0x000fea000383ffff */
.L_x_39:
[----:B------:R-:W-:-:S07]  /*b500*/  MOV R11, R10 ;  /* 0x0000000a000b7202 */ /* 0x000fce0000000f00 */
.L_x_108:
[----:B-1----:R1:W2:Y:S02]  /*b510*/  SYNCS.PHASECHK.TRANS64.TRYWAIT P0, [R5+URZ], R11 ;  /* 0x0000000b050075a7 */ /* 0x0022a400080011ff */
[----:B--2---:R-:W-:Y:S05]  /*b520*/  @!P0 NANOSLEEP.SYNCS 0x989680 ;  /* 0x009896800000895d */ /* 0x004fea0003900000 */
[----:B------:R-:W2:Y:S02]  /*b530*/  @!P0 SYNCS.PHASECHK.TRANS64 P0, [R5+URZ], R11 ;  /* 0x0000000b050085a7 */ /* 0x000ea400080010ff */
[----:B--2---:R-:W-:Y:S05]  /*b540*/  @!P0 BRA `(.L_x_108) ;  /* 0xfffffffc00f08947 */ /* 0x004fea000383ffff */
[----:B------:R-:W-:Y:S05]  /*b550*/  BRA `(.L_x_38) ;  /* 0xffffff7400847947 */ /* 0x000fea000383ffff */
.L_x_42:
[----:B------:R-:W-:Y:S02]  /*b560*/  MOV R4, UR4 ;  /* 0x0000000400047c02 */ /* 0x000fe40008000f00 */
[----:B------:R-:W-:-:S07]  /*b570*/  MOV R9, R8 ;  /* 0x0000000800097202 */ /* 0x000fce0000000f00 */
.L_x_109:
[----:B-1----:R1:W2:Y:S02]  /*b580*/  SYNCS.PHASECHK.TRANS64.TRYWAIT P0, [R4+URZ], R9 ;  /* 0x00000009040075a7 */ /* 0x0022a400080011ff */
[----:B--2---:R-:W-:Y:S05]  /*b590*/  @!P0 NANOSLEEP.SYNCS 0x989680 ;  /* 0x009896800000895d */ /* 0x004fea0003900000 */
[----:B------:R-:W2:Y:S02]  /*b5a0*/  @!P0 SYNCS.PHASECHK.TRANS64 P0, [R4+URZ], R9 ;  /* 0x00000009040085a7 */ /* 0x000ea400080010ff */
[----:B--2---:R-:W-:Y:S05]  /*b5b0*/  @!P0 BRA `(.L_x_109) ;  /* 0xfffffffc00f08947 */ /* 0x004fea000383ffff */
[----:B------:R-:W-:Y:S05]  /*b5c0*/  BRA `(.L_x_110) ;  /* 0xffffff7c00487947 */ /* 0x000fea000383ffff */
.L_x_43:
[----:B-1----:R-:W-:Y:S02]  /*b5d0*/  MOV R4, UR14 ;  /* 0x0000000e00047c02 */ /* 0x002fe40008000f00 */
[----:B------:R-:W-:-:S07]  /*b5e0*/  MOV R9, R8 ;  /* 0x0000000800097202 */ /* 0x000fce0000000f00 */
.L_x_111:
[----:B-1----:R1:W2:Y:S02]  /*b5f0*/  SYNCS.PHASECHK.TRANS64.TRYWAIT P0, [R4+URZ+0x10], R9 ;  /* 0x00001009040075a7 */ /* 0x0022a400080011ff */
[----:B--2---:R-:W-:Y:S05]  /*b600*/  @!P0 NANOSLEEP.SYNCS 0x989680 ;  /* 0x009896800000895d */ /* 0x004fea0003900000 */
[----:B------:R-:W2:Y:S02]  /*b610*/  @!P0 SYNCS.PHASECHK.TRANS64 P0, [R4+URZ+0x10], R9 ;  /* 0x00001009040085a7 */ /* 0x000ea400080010ff */
[----:B--2---:R-:W-:Y:S05]  /*b620*/  @!P0 BRA `(.L_x_111) ;  /* 0xfffffffc00f08947 */ /* 0x004fea000383ffff */
[----:B------:R-:W-:Y:S05]  /*b630*/  BRA `(.L_x_112) ;  /* 0xffffff7c003c7947 */ /* 0x000fea000383ffff */
.L_x_45:
[----:B------:R-:W-:Y:S02]  /*b640*/  MOV R11, UR18 ;  /* 0x00000012000b7c02 */ /* 0x000fe40008000f00 */
[----:B------:R-:W-:Y:S07]  /*b650*/  MOV R20, R21 ;  /* 0x0000001500147202 */ /* 0x000fee0000000f00 */
.L_x_113:
[----:B-1----:R1:W2:Y:S02]  /*b660*/  SYNCS.PHASECHK.TRANS64.TRYWAIT P0, [R11+URZ+0x10], R21 ;  /* 0x000010150b0075a7 */ /* 0x0022a400080011ff */
[----:B--2---:R-:W-:Y:S05]  /*b670*/  @!P0 NANOSLEEP.SYNCS 0x989680 ;  /* 0x009896800000895d */ /* 0x004fea0003900000 */
[----:B------:R-:W2:Y:S02]  /*b680*/  @!P0 SYNCS.PHASECHK.TRANS64 P0, [R11+URZ+0x10], R21 ;  /* 0x000010150b0085a7 */ /* 0x000ea400080010ff */
[----:B--2---:R-:W-:Y:S05]  /*b690*/  @!P0 BRA `(.L_x_113) ;  /* 0xfffffffc00f08947 */ /* 0x004fea000383ffff */
[----:B------:R-:W-:Y:S05]  /*b6a0*/  BRA `(.L_x_114) ;  /* 0xffffff7c00fc7947 */ /* 0x000fea000383ffff */
.L_x_46:
[----:B-1----:R-:W-:Y:S02]  /*b6b0*/  MOV R11, UR4 ;  /* 0x00000004000b7c02 */ /* 0x002fe40008000f00 */
[----:B------:R-:W-:Y:S07]  /*b6c0*/  MOV R15, R14 ;  /* 0x0000000e000f7202 */ /* 0x000fee0000000f00 */
.L_x_115:
[----:B-1----:R1:W2:Y:S02]  /*b6d0*/  SYNCS.PHASECHK.TRANS64.TRYWAIT P0, [R11+URZ+0xf8], R15 ;  /* 0x0000f80f0b0075a7 */ /* 0x0022a400080011ff */
[----:B--2---:R-:W-:Y:S05]  /*b6e0*/  @!P0 NANOSLEEP.SYNCS 0x989680 ;  /* 0x009896800000895d */ /* 0x004fea0003900000 */
[----:B------:R-:W2:Y:S02]  /*b6f0*/  @!P0 SYNCS.PHASECHK.TRANS64 P0, [R11+URZ+0xf8], R15 ;  /* 0x0000f80f0b0085a7 */ /* 0x000ea400080010ff */
[----:B--2---:R-:W-:Y:S05]  /*b700*/  @!P0 BRA `(.L_x_115) ;  /* 0xfffffffc00f08947 */ /* 0x004fea000383ffff */
[----:B------:R-:W-:Y:S05]  /*b710*/  BRA `(.L_x_116) ;  /* 0xffffff7c00f87947 */ /* 0x000fea000383ffff */
.L_x_47:
[----:B------:R-:W-:Y:S02]  /*b720*/  MOV R21, UR4 ;  /* 0x0000000400157c02 */ /* 0x000fe40008000f00 */
[----:B------:R-:W-:Y:S07]  /*b730*/  MOV R15, R14 ;  /* 0x0000000e000f7202 */ /* 0x000fee0000000f00 */
.L_x_117:
[----:B-1----:R1:W2:Y:S02]  /*b740*/  SYNCS.PHASECHK.TRANS64.TRYWAIT P0, [R21+URZ+0x100], R15 ;  /* 0x0001000f150075a7 */ /* 0x0022a400080011ff */
[----:B--2---:R-:W-:Y:S05]  /*b750*/  @!P0 NANOSLEEP.SYNCS 0x989680 ;  /* 0x009896800000895d */ /* 0x004fea0003900000 */
[----:B------:R-:W2:Y:S02]  /*b760*/  @!P0 SYNCS.PHASECHK.TRANS64 P0, [R21+URZ+0x100], R15 ;  /* 0x0001000f150085a7 */ /* 0x000ea400080010ff */
[----:B--2---:R-:W-:Y:S05]  /*b770*/  @!P0 BRA `(.L_x_117) ;  /* 0xfffffffc00f08947 */ /* 0x004fea000383ffff */
[----:B------:R-:W-:Y:S05]  /*b780*/  BRA `(.L_x_118) ;  /* 0xffffff8000707947 */ /* 0x000fea000383ffff */
.L_x_48:
[----:B------:R-:W-:Y:S02]  /*b790*/  MOV R11, UR21 ;  /* 0x00000015000b7c02 */ /* 0x000fe40008000f00 */
[----:B------:R-:W-:Y:S07]  /*b7a0*/  MOV R14, R15 ;  /* 0x0000000f000e7202 */ /* 0x000fee0000000f00 */
.L_x_119:
[----:B-1----:R1:W2:Y:S02]  /*b7b0*/  SYNCS.PHASECHK.TRANS64.TRYWAIT P0, [R11+URZ+0x10], R15 ;  /* 0x0000100f0b0075a7 */ /* 0x0022a400080011ff */
[----:B--2---:R-:W-:Y:S05]  /*b7c0*/  @!P0 NANOSLEEP.SYNCS 0x989680 ;  /* 0x009896800000895d */ /* 0x004fea0003900000 */
[----:B------:R-:W2:Y:S02]  /*b7d0*/  @!P0 SYNCS.PHASECHK.TRANS64 P0, [R11+URZ+0x10], R15 ;  /* 0x0000100f0b0085a7 */ /* 0x000ea400080010ff */
[----:B--2---:R-:W-:Y:S05]  /*b7e0*/  @!P0 BRA `(.L_x_119) ;  /* 0xfffffffc00f08947 */ /* 0x004fea000383ffff */
[----:B------:R-:W-:Y:S05]  /*b7f0*/  BRA `(.L_x_120) ;  /* 0xffffff8000b47947 */ /* 0x000fea000383ffff */
.L_x_50:
[----:B------:R-:W-:Y:S02]  /*b800*/  MOV R4, UR7 ;  /* 0x0000000700047c02 */ /* 0x000fe40008000f00 */
[----:B------:R-:W-:-:S07]  /*b810*/  MOV R9, R8 ;  /* 0x0000000800097202 */ /* 0x000fce0000000f00 */
.L_x_121:
[----:B---3--:R3:W4:Y:S02]  /*b820*/  SYNCS.PHASECHK.TRANS64.TRYWAIT P0, [R4+URZ+0x10], R9 ;  /* 0x00001009040075a7 */ /* 0x00872400080011ff */
[----:B----4-:R-:W-:Y:S05]  /*b830*/  @!P0 NANOSLEEP.SYNCS 0x989680 ;  /* 0x009896800000895d */ /* 0x010fea0003900000 */
[----:B------:R-:W4:Y:S02]  /*b840*/  @!P0 SYNCS.PHASECHK.TRANS64 P0, [R4+URZ+0x10], R9 ;  /* 0x00001009040085a7 */ /* 0x000f2400080010ff */
[----:B----4-:R-:W-:Y:S05]  /*b850*/  @!P0 BRA `(.L_x_121) ;  /* 0xfffffffc00f08947 */ /* 0x010fea000383ffff */
[----:B------:R-:W-:Y:S05]  /*b860*/  BRA `(.L_x_122) ;  /* 0xffffff8400547947 */ /* 0x000fea000383ffff */
.L_x_51:
[----:B------:R-:W-:Y:S02]  /*b870*/  MOV R7, UR4 ;  /* 0x0000000400077c02 */ /* 0x000fe40008000f00 */
[----:B------:R-:W-:-:S07]  /*b880*/  MOV R9, R8 ;  /* 0x0000000800097202 */ /* 0x000fce0000000f00 */
.L_x_123:
[----:B---3--:R3:W4:Y:S02]  /*b890*/  SYNCS.PHASECHK.TRANS64.TRYWAIT P0, [R7+URZ+0xf8], R9 ;  /* 0x0000f809070075a7 */ /* 0x00872400080011ff */
[----:B----4-:R-:W-:Y:S05]  /*b8a0*/  @!P0 NANOSLEEP.SYNCS 0x989680 ;  /* 0x009896800000895d */ /* 0x010fea0003900000 */
[----:B------:R-:W4:Y:S02]  /*b8b0*/  @!P0 SYNCS.PHASECHK.TRANS64 P0, [R7+URZ+0xf8], R9 ;  /* 0x0000f809070085a7 */ /* 0x000f2400080010ff */
[----:B----4-:R-:W-:Y:S05]  /*b8c0*/  @!P0 BRA `(.L_x_123) ;  /* 0xfffffffc00f08947 */ /* 0x010fea000383ffff */
[----:B------:R-:W-:Y:S05]  /*b8d0*/  BRA `(.L_x_124) ;  /* 0xffffff8400607947 */ /* 0x000fea000383ffff */
.L_x_52:
[----:B------:R-:W-:Y:S02]  /*b8e0*/  MOV R4, UR4 ;  /* 0x0000000400047c02 */ /* 0x000fe40008000f00 */
[----:B---3--:R-:W-:-:S07]  /*b8f0*/  MOV R9, R8 ;  /* 0x0000000800097202 */ /* 0x008fce0000000f00 */
.L_x_125:
[----:B--2---:R2:W3:Y:S02]  /*b900*/  SYNCS.PHASECHK.TRANS64.TRYWAIT P0, [R4+URZ+0x100], R9 ;  /* 0x00010009040075a7 */ /* 0x0044e400080011ff */
[----:B---3--:R-:W-:Y:S05]  /*b910*/  @!P0 NANOSLEEP.SYNCS 0x989680 ;  /* 0x009896800000895d */ /* 0x008fea0003900000 */
[----:B------:R-:W3:Y:S02]  /*b920*/  @!P0 SYNCS.PHASECHK.TRANS64 P0, [R4+URZ+0x100], R9 ;  /* 0x00010009040085a7 */ /* 0x000ee400080010ff */
[----:B---3--:R-:W-:Y:S05]  /*b930*/  @!P0 BRA `(.L_x_125) ;  /* 0xfffffffc00f08947 */ /* 0x008fea000383ffff */
[----:B------:R-:W-:Y:S05]  /*b940*/  BRA `(.L_x_126) ;  /* 0xffffff8400d47947 */ /* 0x000fea000383ffff */
.L_x_54:
[----:B------:R-:W-:-:S07]  /*b950*/  MOV R4, UR4 ;  /* 0x0000000400047c02 */ /* 0x000fce0008000f00 */
.L_x_127:
[----:B---3--:R3:W4:Y:S02]  /*b960*/  SYNCS.PHASECHK.TRANS64.TRYWAIT P0, [R4+URZ+0x160], RZ ;  /* 0x000160ff040075a7 */ /* 0x00872400080011ff */
[----:B----4-:R-:W-:Y:S05]  /*b970*/  @!P0 NANOSLEEP.SYNCS 0x989680 ;  /* 0x009896800000895d */ /* 0x010fea0003900000 */
[----:B------:R-:W4:Y:S02]  /*b980*/  @!P0 SYNCS.PHASECHK.TRANS64 P0, [R4+URZ+0x160], RZ ;  /* 0x000160ff040085a7 */ /* 0x000f2400080010ff */
[----:B----4-:R-:W-:Y:S05]  /*b990*/  @!P0 BRA `(.L_x_127) ;  /* 0xfffffffc00f08947 */ /* 0x010fea000383ffff */
[----:B------:R-:W-:Y:S05]  /*b9a0*/  BRA `(.L_x_128) ;  /* 0xffffff8800707947 */ /* 0x000fea000383ffff */
.L_x_61:
[----:B------:R-:W-:Y:S02]  /*b9b0*/  MOV R4, UR13 ;  /* 0x0000000d00047c02 */ /* 0x000fe40008000f00 */
[----:B------:R-:W-:-:S07]  /*b9c0*/  MOV R9, R8 ;  /* 0x0000000800097202 */ /* 0x000fce0000000f00 */
.L_x_129:
[----:B-1----:R1:W3:Y:S02]  /*b9d0*/  SYNCS.PHASECHK.TRANS64.TRYWAIT P0, [R4+URZ+0x130], R9 ;  /* 0x00013009040075a7 */ /* 0x0022e400080011ff */
[----:B---3--:R-:W-:Y:S05]  /*b9e0*/  @!P0 NANOSLEEP.SYNCS 0x989680 ;  /* 0x009896800000895d */ /* 0x008fea0003900000 */
[----:B------:R-:W3:Y:S02]  /*b9f0*/  @!P0 SYNCS.PHASECHK.TRANS64 P0, [R4+URZ+0x130], R9 ;  /* 0x00013009040085a7 */ /* 0x000ee400080010ff */
[----:B---3--:R-:W-:Y:S05]  /*ba00*/  @!P0 BRA `(.L_x_129) ;  /* 0xfffffffc00f08947 */ /* 0x008fea000383ffff */
[----:B------:R-:W-:Y:S05]  /*ba10*/  BRA `(.L_x_130) ;  /* 0xffffff9000247947 */ /* 0x000fea000383ffff */
.L_x_66:
[----:B--2---:R-:W-:Y:S02]  /*ba20*/  MOV R4, UR7 ;  /* 0x0000000700047c02 */ /* 0x004fe40008000f00 */
[----:B------:R-:W-:-:S07]  /*ba30*/  MOV R9, R8 ;  /* 0x0000000800097202 */ /* 0x000fce0000000f00 */
.L_x_131:
[----:B-1----:R1:W2:Y:S02]  /*ba40*/  SYNCS.PHASECHK.TRANS64.TRYWAIT P0, [R4+URZ+0x128], R9 ;  /* 0x00012809040075a7 */ /* 0x0022a400080011ff */
[----:B--2---:R-:W-:Y:S05]  /*ba50*/  @!P0 NANOSLEEP.SYNCS 0x989680 ;  /* 0x009896800000895d */ /* 0x004fea0003900000 */
[----:B------:R-:W2:Y:S02]  /*ba60*/  @!P0 SYNCS.PHASECHK.TRANS64 P0, [R4+URZ+0x128], R9 ;  /* 0x00012809040085a7 */ /* 0x000ea400080010ff */
[----:B--2---:R-:W-:Y:S05]  /*ba70*/  @!P0 BRA `(.L_x_131) ;  /* 0xfffffffc00f08947 */ /* 0x004fea000383ffff */
[----:B------:R-:W-:Y:S05]  /*ba80*/  BRA `(.L_x_132) ;  /* 0xffffff9400947947 */ /* 0x000fea000383ffff */
.L_x_67:
[----:B-12---:R-:W-:Y:S02]  /*ba90*/  MOV R4, UR7 ;  /* 0x0000000700047c02 */ /* 0x006fe40008000f00 */
[----:B------:R-:W-:-:S07]  /*baa0*/  MOV R7, R6 ;  /* 0x0000000600077202 */ /* 0x000fce0000000f00 */
.L_x_133:
[----:B-1----:R1:W2:Y:S02]  /*bab0*/  SYNCS.PHASECHK.TRANS64.TRYWAIT P0, [R4+URZ+0xf0], R7 ;  /* 0x0000f007040075a7 */ /* 0x0022a400080011ff */
[----:B--2---:R-:W-:Y:S05]  /*bac0*/  @!P0 NANOSLEEP.SYNCS 0x989680 ;  /* 0x009896800000895d */ /* 0x004fea0003900000 */
[----:B------:R-:W2:Y:S02]  /*bad0*/  @!P0 SYNCS.PHASECHK.TRANS64 P0, [R4+URZ+0xf0], R7 ;  /* 0x0000f007040085a7 */ /* 0x000ea400080010ff */
[----:B--2---:R-:W-:Y:S05]  /*bae0*/  @!P0 BRA `(.L_x_133) ;  /* 0xfffffffc00f08947 */ /* 0x004fea000383ffff */
[----:B------:R-:W-:Y:S05]  /*baf0*/  BRA `(.L_x_134) ;  /* 0xffffff9400907947 */ /* 0x000fea000383ffff */
.L_x_68:
[----:B------:R-:W-:Y:S02]  /*bb00*/  MOV R4, UR7 ;  /* 0x0000000700047c02 */ /* 0x000fe40008000f00 */
[----:B------:R-:W-:-:S07]  /*bb10*/  MOV R163, R162 ;  /* 0x000000a200a37202 */ /* 0x000fce0000000f00 */
.L_x_135:
[----:B-1----:R1:W2:Y:S02]  /*bb20*/  SYNCS.PHASECHK.TRANS64.TRYWAIT P0, [R4+URZ+0x128], R163 ;  /* 0x000128a3040075a7 */ /* 0x0022a400080011ff */
[----:B--2---:R-:W-:Y:S05]  /*bb30*/  @!P0 NANOSLEEP.SYNCS 0x989680 ;  /* 0x009896800000895d */ /* 0x004fea0003900000 */
[----:B------:R-:W2:Y:S02]  /*bb40*/  @!P0 SYNCS.PHASECHK.TRANS64 P0, [R4+URZ+0x128], R163 ;  /* 0x000128a3040085a7 */ /* 0x000ea400080010ff */
[----:B--2---:R-:W-:Y:S05]  /*bb50*/  @!P0 BRA `(.L_x_135) ;  /* 0xfffffffc00f08947 */ /* 0x004fea000383ffff */
[----:B------:R-:W-:Y:S05]  /*bb60*/  BRA `(.L_x_136) ;  /* 0xffffffb800ac7947 */ /* 0x000fea000383ffff */
.L_x_70:
[----:B-1----:R-:W-:Y:S02]  /*bb70*/  MOV R4, UR7 ;  /* 0x0000000700047c02 */ /* 0x002fe40008000f00 */
[----:B------:R-:W-:-:S07]  /*bb80*/  MOV R7, R6 ;  /* 0x0000000600077202 */ /* 0x000fce0000000f00 */
.L_x_137:
[----:B-1----:R1:W3:Y:S02]  /*bb90*/  SYNCS.PHASECHK.TRANS64.TRYWAIT P0, [R4+URZ+0xf0], R7 ;  /* 0x0000f007040075a7 */ /* 0x0022e400080011ff */
[----:B---3--:R-:W-:Y:S05]  /*bba0*/  @!P0 NANOSLEEP.SYNCS 0x989680 ;  /* 0x009896800000895d */ /* 0x008fea0003900000 */
[----:B------:R-:W3:Y:S02]  /*bbb0*/  @!P0 SYNCS.PHASECHK.TRANS64 P0, [R4+URZ+0xf0], R7 ;  /* 0x0000f007040085a7 */ /* 0x000ee400080010ff */
[----:B---3--:R-:W-:Y:S05]  /*bbc0*/  @!P0 BRA `(.L_x_137) ;  /* 0xfffffffc00f08947 */ /* 0x008fea000383ffff */
[----:B------:R-:W-:Y:S05]  /*bbd0*/  BRA `(.L_x_138) ;  /* 0xffffffb800b47947 */ /* 0x000fea000383ffff */
.L_x_71:
[----:B------:R-:W-:Y:S02]  /*bbe0*/  MOV R4, UR7 ;  /* 0x0000000700047c02 */ /* 0x000fe40008000f00 */
[----:B------:R-:W-:-:S07]  /*bbf0*/  MOV R164, R165 ;  /* 0x000000a500a47202 */ /* 0x000fce0000000f00 */
.L_x_139:
[----:B-1----:R1:W2:Y:S02]  /*bc00*/  SYNCS.PHASECHK.TRANS64.TRYWAIT P0, [R4+URZ+0x128], R165 ;  /* 0x000128a5040075a7 */ /* 0x0022a400080011ff */
[----:B--2---:R-:W-:Y:S05]  /*bc10*/  @!P0 NANOSLEEP.SYNCS 0x989680 ;  /* 0x009896800000895d */ /* 0x004fea0003900000 */
[----:B------:R-:W2:Y:S02]  /*bc20*/  @!P0 SYNCS.PHASECHK.TRANS64 P0, [R4+URZ+0x128], R165 ;  /* 0x000128a5040085a7 */ /* 0x000ea400080010ff */
[----:B--2---:R-:W-:Y:S05]  /*bc30*/  @!P0 BRA `(.L_x_139) ;  /* 0xfffffffc00f08947 */ /* 0x004fea000383ffff */
[----:B------:R-:W-:Y:S05]  /*bc40*/  BRA `(.L_x_140) ;  /* 0xffffffd400407947 */ /* 0x000fea000383ffff */
.L_x_74:
[----:B------:R-:W-:-:S07]  /*bc50*/  MOV R7, R6 ;  /* 0x0000000600077202 */ /* 0x000fce0000000f00 */
.L_x_141:
[----:B-1----:R1:W2:Y:S02]  /*bc60*/  SYNCS.PHASECHK.TRANS64.TRYWAIT P0, [R5+URZ+0x128], R7 ;  /* 0x00012807050075a7 */ /* 0x0022a400080011ff */
[----:B--2---:R-:W-:Y:S05]  /*bc70*/  @!P0 NANOSLEEP.SYNCS 0x989680 ;  /* 0x009896800000895d */ /* 0x004fea0003900000 */
[----:B------:R-:W2:Y:S02]  /*bc80*/  @!P0 SYNCS.PHASECHK.TRANS64 P0, [R5+URZ+0x128], R7 ;  /* 0x00012807050085a7 */ /* 0x000ea400080010ff */
[----:B--2---:R-:W-:Y:S05]  /*bc90*/  @!P0 BRA `(.L_x_141) ;  /* 0xfffffffc00f08947 */ /* 0x004fea000383ffff */
[----:B------:R-:W-:Y:S05]  /*bca0*/  BRA `(.L_x_142) ;  /* 0xffffffd800887947 */ /* 0x000fea000383ffff */
.L_x_83:
[----:B------:R-:W-:-:S07]  /*bcb0*/  MOV R7, R6 ;  /* 0x0000000600077202 */ /* 0x000fce0000000f00 */
.L_x_143:
[----:B-1----:R1:W2:Y:S02]  /*bcc0*/  SYNCS.PHASECHK.TRANS64.TRYWAIT P0, [R3+URZ+0x110], R7 ;  /* 0x00011007030075a7 */ /* 0x0022a400080011ff */
[----:B--2---:R-:W-:Y:S05]  /*bcd0*/  @!P0 NANOSLEEP.SYNCS 0x989680 ;  /* 0x009896800000895d */ /* 0x004fea0003900000 */
[----:B------:R-:W2:Y:S02]  /*bce0*/  @!P0 SYNCS.PHASECHK.TRANS64 P0, [R3+URZ+0x110], R7 ;  /* 0x00011007030085a7 */ /* 0x000ea400080010ff */
[----:B--2---:R-:W-:Y:S05]  /*bcf0*/  @!P0 BRA `(.L_x_143) ;  /* 0xfffffffc00f08947 */ /* 0x004fea000383ffff */
[----:B------:R-:W-:Y:S05]  /*bd00*/  BRA `(.L_x_144) ;  /* 0xffffffe4009c7947 */ /* 0x000fea000383ffff */
.L_x_84:
[----:B------:R-:W-:-:S07]  /*bd10*/  MOV R5, R4 ;  /* 0x0000000400057202 */ /* 0x000fce0000000f00 */
.L_x_145:
[----:B--2---:R2:W3:Y:S02]  /*bd20*/  SYNCS.PHASECHK.TRANS64.TRYWAIT P0, [R3+URZ+0x138], R5 ;  /* 0x00013805030075a7 */ /* 0x0044e400080011ff */
[----:B---3--:R-:W-:Y:S05]  /*bd30*/  @!P0 NANOSLEEP.SYNCS 0x989680 ;  /* 0x009896800000895d */ /* 0x008fea0003900000 */
[----:B------:R-:W3:Y:S02]  /*bd40*/  @!P0 SYNCS.PHASECHK.TRANS64 P0, [R3+URZ+0x138], R5 ;  /* 0x00013805030085a7 */ /* 0x000ee400080010ff */
[----:B---3--:R-:W-:Y:S05]  /*bd50*/  @!P0 BRA `(.L_x_145) ;  /* 0xfffffffc00f08947 */ /* 0x008fea000383ffff */
[----:B------:R-:W-:Y:S05]  /*bd60*/  BRA `(.L_x_146) ;  /* 0xffffffe4008c7947 */ /* 0x000fea000383ffff */
.L_x_88:
[----:B------:R-:W-:-:S07]  /*bd70*/  MOV R61, R60 ;  /* 0x0000003c003d7202 */ /* 0x000fce0000000f00 */
.L_x_147:
[----:B-1----:R1:W2:Y:S02]  /*bd80*/  SYNCS.PHASECHK.TRANS64.TRYWAIT P0, [R3+URZ+0x138], R61 ;  /* 0x0001383d030075a7 */ /* 0x0022a400080011ff */
[----:B--2---:R-:W-:Y:S05]  /*bd90*/  @!P0 NANOSLEEP.SYNCS 0x989680 ;  /* 0x009896800000895d */ /* 0x004fea0003900000 */
[----:B------:R-:W2:Y:S02]  /*bda0*/  @!P0 SYNCS.PHASECHK.TRANS64 P0, [R3+URZ+0x138], R61 ;  /* 0x0001383d030085a7 */ /* 0x000ea400080010ff */
[----:B--2---:R-:W-:Y:S05]  /*bdb0*/  @!P0 BRA `(.L_x_147) ;  /* 0xfffffffc00f08947 */ /* 0x004fea000383ffff */
[----:B------:R-:W-:Y:S05]  /*bdc0*/  BRA `(.L_x_148) ;  /* 0xfffffff000587947 */ /* 0x000fea000383ffff */
        .weak           $__internal_0_$__cuda_sm10x_tcgen05_guardrail_trap_col_being_dealloced_not_returned_by_alloc
        .type           $__internal_0_$__cuda_sm10x_tcgen05_guardrail_trap_col_being_dealloced_not_returned_by_alloc,@function
        .size           $__internal_0_$__cuda_sm10x_tcgen05_guardrail_trap_col_being_dealloced_not_returned_by_alloc,($__internal_1_$__cuda_sm10x_tcgen05_guardrail_trap_phase_invalid_during_alloc - $__internal_0_$__cuda_sm10x_tcgen05_guardrail_trap_col_being_dealloced_not_returned_by_alloc)
$__internal_0_$__cuda_sm10x_tcgen05_guardrail_trap_col_being_dealloced_not_returned_by_alloc:
[----:B------:R-:W-:Y:S05]  /*bdd0*/  BPT.TRAP 0x1 ;  /* 0x000000040000795c */ /* 0x000fea0000300000 */
[----:B------:R-:W-:-:S04]  /*bde0*/  HFMA2 R5, -RZ, RZ, 0, 0 ;  /* 0x00000000ff057431 */ /* 0x000fc800000001ff */
[----:B------:R-:W-:Y:S05]  /*bdf0*/  RET.REL.NODEC R4 `(kernel_cutlass_kernel_flash_attncuteflash_fwd_sm100FlashAttentionForwardSm100_object_at__tensor0000o9611101213_tensor0000o9611101213_tensor0000o9610111213_tensor0000o9611101213_tensorptrf_0) ;  /* 0xffffff4004807950 */ /* 0x000fea0003c3ffff */
        .weak           $__internal_1_$__cuda_sm10x_tcgen05_guardrail_trap_phase_invalid_during_alloc
        .type           $__internal_1_$__cuda_sm10x_tcgen05_guardrail_trap_phase_invalid_during_alloc,@function
        .size           $__internal_1_$__cuda_sm10x_tcgen05_guardrail_trap_phase_invalid_during_alloc,($__internal_2_$__cuda_sm10x_tcgen05_guardrail_trap_unallocated_columns_being_dealloced - $__internal_1_$__cuda_sm10x_tcgen05_guardrail_trap_phase_invalid_during_alloc)
$__internal_1_$__cuda_sm10x_tcgen05_guardrail_trap_phase_invalid_during_alloc:
[----:B------:R-:W-:Y:S05]  /*be00*/  BPT.TRAP 0x1 ;  /* 0x000000040000795c */ /* 0x000fea0000300000 */
[----:B------:R-:W-:-:S04]  /*be10*/  MOV R5, 0x0 ;  /* 0x0000000000057802 */ /* 0x000fc80000000f00 */
[----:B------:R-:W-:Y:S05]  /*be20*/  RET.REL.NODEC R4 `(kernel_cutlass_kernel_flash_attncuteflash_fwd_sm100FlashAttentionForwardSm100_object_at__tensor0000o9611101213_tensor0000o9611101213_tensor0000o9610111213_tensor0000o9611101213_tensorptrf_0) ;  /* 0xffffff4004747950 */ /* 0x000fea0003c3ffff */
        .weak           $__internal_2_$__cuda_sm10x_tcgen05_guardrail_trap_unallocated_columns_being_dealloced
        .type           $__internal_2_$__cuda_sm10x_tcgen05_guardrail_trap_unallocated_columns_being_dealloced,@function
        .size           $__internal_2_$__cuda_sm10x_tcgen05_guardrail_trap_unallocated_columns_being_dealloced,(.L_x_167 - $__internal_2_$__cuda_sm10x_tcgen05_guardrail_trap_unallocated_columns_being_dealloced)
$__internal_2_$__cuda_sm10x_tcgen05_guardrail_trap_unallocated_columns_being_dealloced:
[----:B------:R-:W-:Y:S05]  /*be30*/  BPT.TRAP 0x1 ;  /* 0x000000040000795c */ /* 0x000fea0000300000 */
[----:B------:R-:W-:-:S04]  /*be40*/  HFMA2 R5, -RZ, RZ, 0, 0 ;  /* 0x00000000ff057431 */ /* 0x000fc800000001ff */
[----:B------:R-:W-:Y:S05]  /*be50*/  RET.REL.NODEC R4 `(kernel_cutlass_kernel_flash_attncuteflash_fwd_sm100FlashAttentionForwardSm100_object_at__tensor0000o9611101213_tensor0000o9611101213_tensor0000o9610111213_tensor0000o9611101213_tensorptrf_0) ;  /* 0xffffff4004687950 */ /* 0x000fea0003c3ffff */
.L_x_149:
[----:B------:R-:W-:-:S00]  /*be60*/  BRA `(.L_x_149) ;  /* 0xfffffffc00fc7947 */ /* 0x000fc0000383ffff */
[----:B------:R-:W-:-:S00]  /*be70*/  NOP ;  /* 0x0000000000007918 */ /* 0x000fc00000000000 */
        /* <DEDUP_REMOVED lines=8> */
.L_x_167:


//--------------------- .nv.shared.kernel_cutlass_kernel_flash_attncuteflash_fwd_sm100FlashAttentionForwardSm100_object_at__tensor0000o9611101213_tensor0000o9611101213_tensor0000o9610111213_tensor0000o9611101213_tensorptrf_0 --------------------------
	.section	.nv.shared.kernel_cutlass_kernel_flash_attncuteflash_fwd_sm100FlashAttentionForwardSm100_object_at__tensor0000o9611101213_tensor0000o9611101213_tensor0000o9610111213_tensor0000o9611101213_tensorptrf_0,"aw",@nobits
	.sectionflags	@""
	.align	1024
	.zero		1024


//--------------------- .nv.shared.reserved.0     --------------------------
	.section	.nv.shared.reserved.0,"aw",@nobits
	.align	8
	.weak		__nv_reservedSMEM_offset_0_alias
	.size		__nv_reservedSMEM_offset_0_alias, 0, 64
	.other		__nv_reservedSMEM_offset_0_alias,@"STO_CUDA_RESERVED_SHARED STV_DEFAULT"
__nv_reservedSMEM_offset_0_alias:
	.zero		0
.nv.shared.reserved.0:
	.zero		64
	.weak		__nv_reservedSMEM_allocation_phase
	.type		__nv_reservedSMEM_allocation_phase,@object
	.size		__nv_reservedSMEM_allocation_phase,(.L_0 - __nv_reservedSMEM_allocation_phase)
__nv_reservedSMEM_allocation_phase:
	.zero		1
.L_0:
	.zero		7
	.weak		__nv_reservedSMEM_devtool_atexit_pc
	.type		__nv_reservedSMEM_devtool_atexit_pc,@object
	.size		__nv_reservedSMEM_devtool_atexit_pc,(__nv_reservedSMEM_allocation_mask - __nv_reservedSMEM_devtool_atexit_pc)
__nv_reservedSMEM_devtool_atexit_pc:
	.zero		8
	.weak		__nv_reservedSMEM_allocation_mask
	.type		__nv_reservedSMEM_allocation_mask,@object
	.size		__nv_reservedSMEM_allocation_mask,(.L_2 - __nv_reservedSMEM_allocation_mask)
__nv_reservedSMEM_allocation_mask:
	.zero		4
.L_2:
	.zero		4
	.weak		__nv_reservedSMEM_tmem_allocation_pipeline_mbarrier
	.type		__nv_reservedSMEM_tmem_allocation_pipeline_mbarrier,@object
	.size		__nv_reservedSMEM_tmem_allocation_pipeline_mbarrier,(__nv_reservedSMEM_tmem_allocation_pipeline_mbarrier_parity - __nv_reservedSMEM_tmem_allocation_pipeline_mbarrier)
__nv_reservedSMEM_tmem_allocation_pipeline_mbarrier:
	.zero		8
	.weak		__nv_reservedSMEM_tmem_allocation_pipeline_mbarrier_parity
	.type		__nv_reservedSMEM_tmem_allocation_pipeline_mbarrier_parity,@object
	.size		__nv_reservedSMEM_tmem_allocation_pipeline_mbarrier_parity,(.L_4 - __nv_reservedSMEM_tmem_allocation_pipeline_mbarrier_parity)
__nv_reservedSMEM_tmem_allocation_pipeline_mbarrier_parity:
	.zero		4
.L_4:


//--------------------- .nv.constant0.kernel_cutlass_kernel_flash_attncuteflash_fwd_sm100FlashAttentionForwardSm100_object_at__tensor0000o9611101213_tensor0000o9611101213_tensor0000o9610111213_tensor0000o9611101213_tensorptrf_0 --------------------------
	.section	.nv.constant0.kernel_cutlass_kernel_flash_attncuteflash_fwd_sm100FlashAttentionForwardSm100_object_at__tensor0000o9611101213_tensor0000o9611101213_tensor0000o9610111213_tensor0000o9611101213_tensorptrf_0,"a",@progbits
	.sectionflags	@""
	.align	4
.nv.constant0.kernel_cutlass_kernel_flash_attncuteflash_fwd_sm100FlashAttentionForwardSm100_object_at__tensor0000o9611101213_tensor0000o9611101213_tensor0000o9610111213_tensor0000o9611101213_tensorptrf_0:
	.zero		1580


//--------------------- SYMBOLS --------------------------

	.type		.nv.reservedSmem.offset0,@object
	.size		.nv.reservedSmem.offset0,0x4
	.type		.nv.reservedSmem.cap,@object
	.size		.nv.reservedSmem.cap,0x4
